	.target	sm_90a

	.elftype	@"ET_EXEC"


//--------------------- .note.nv.tkinfo           --------------------------
	.section	.note.nv.tkinfo,"",@"SHT_NOTE"
	.sectionflags	@"SHF_NOTE_NV_TKINFO"
	.tkinfo
        /*0018*/ 	.word	0x00000002
        /*0030*/ 	.string	""
        /*0030*/ 	.string	"ptxas"
        /*0030*/ 	.string	"Cuda compilation tools, release 13.0, V13.0.88"
        /*0030*/ 	.string	"Build cuda_13.0.r13.0/compiler.36424714_0"
        /*0030*/ 	.string	"-arch sm_90a -m 64 "



//--------------------- .note.nv.cuinfo           --------------------------
	.section	.note.nv.cuinfo,"",@"SHT_NOTE"
	.sectionflags	@"SHF_NOTE_NV_CUINFO"
        /*0018*/ 	.short	0x0002
        /*001a*/ 	.short	0x005a
        /*001c*/ 	.short	0x0082
	.zero		2


//--------------------- .nv.info                  --------------------------
	.section	.nv.info,"",@"SHT_CUDA_INFO"
	.align	4


	//----- nvinfo : EIATTR_REGCOUNT
	.align		4
        /*0000*/ 	.byte	0x04, 0x2f
        /*0002*/ 	.short	(.L_15 - .L_14)
	.align		4
.L_14:
        /*0004*/ 	.word	index@(_ZN7cutlass13device_kernelINS_4gemm6kernel13GemmUniversalIN4cute5tupleIJiiiiEEENS1_10collective13CollectiveMmaINS1_34MainloopSm90TmaGmmaWarpSpecializedILi37ENS5_IJNS4_1CILi2EEESB_NSA_ILi1EEEEEENS1_35KernelTmaWarpSpecializedCooperativeEEENS5_IJNSA_ILi128EEENSA_ILi64EEENSA_ILi32EEEEEEaNS5_IJlSC_lEEEaSK_NS4_8TiledMMAINS4_8MMA_AtomIJNS4_4SM904GMMA26MMA_64x64x32_S32S8S8_SS_TNEEEENS4_6LayoutINS5_IJSB_SC_SC_EEENS5_IJSC_NSA_ILi0EEEST_EEEEENS5_IJNS4_10UnderscoreESW_SW_EEEEENS4_23SM90_TMA_LOAD_MULTICASTENS4_14ComposedLayoutINS4_7SwizzleILi1ELi4ELi3EEENS4_18smem_ptr_flag_bitsILi8EEENSR_INS5_IJNSA_ILi8EEESI_EEENS5_IJSI_SC_EEEEEEEvNS4_8identityESZ_S19_vS1A_EENS_8epilogue10collective6detail29Sm90TmaWarpSpecializedAdapterINS1D_15DefaultEpilogueIaSK_SK_NS1C_6thread17LinearCombinationIaLi1EiiLNS1H_9ScaleType4KindE0ELNS_15FloatRoundStyleE2EaEENS1_15EpilogueDefaultEEEEEvvEEEEvNT_6ParamsE)
        /*0008*/ 	.word	0x000000a8


	//----- nvinfo : EIATTR_FRAME_SIZE
	.align		4
.L_15:
        /*000c*/ 	.byte	0x04, 0x11
        /*000e*/ 	.short	(.L_17 - .L_16)
	.align		4
.L_16:
        /*0010*/ 	.word	index@(_ZN7cutlass13device_kernelINS_4gemm6kernel13GemmUniversalIN4cute5tupleIJiiiiEEENS1_10collective13CollectiveMmaINS1_34MainloopSm90TmaGmmaWarpSpecializedILi37ENS5_IJNS4_1CILi2EEESB_NSA_ILi1EEEEEENS1_35KernelTmaWarpSpecializedCooperativeEEENS5_IJNSA_ILi128EEENSA_ILi64EEENSA_ILi32EEEEEEaNS5_IJlSC_lEEEaSK_NS4_8TiledMMAINS4_8MMA_AtomIJNS4_4SM904GMMA26MMA_64x64x32_S32S8S8_SS_TNEEEENS4_6LayoutINS5_IJSB_SC_SC_EEENS5_IJSC_NSA_ILi0EEEST_EEEEENS5_IJNS4_10UnderscoreESW_SW_EEEEENS4_23SM90_TMA_LOAD_MULTICASTENS4_14ComposedLayoutINS4_7SwizzleILi1ELi4ELi3EEENS4_18smem_ptr_flag_bitsILi8EEENSR_INS5_IJNSA_ILi8EEESI_EEENS5_IJSI_SC_EEEEEEEvNS4_8identityESZ_S19_vS1A_EENS_8epilogue10collective6detail29Sm90TmaWarpSpecializedAdapterINS1D_15DefaultEpilogueIaSK_SK_NS1C_6thread17LinearCombinationIaLi1EiiLNS1H_9ScaleType4KindE0ELNS_15FloatRoundStyleE2EaEENS1_15EpilogueDefaultEEEEEvvEEEEvNT_6ParamsE)
        /*0014*/ 	.word	0x00000000


	//----- nvinfo : EIATTR_MIN_STACK_SIZE
	.align		4
.L_17:
        /*0018*/ 	.byte	0x04, 0x12
        /*001a*/ 	.short	(.L_19 - .L_18)
	.align		4
.L_18:
        /*001c*/ 	.word	index@(_ZN7cutlass13device_kernelINS_4gemm6kernel13GemmUniversalIN4cute5tupleIJiiiiEEENS1_10collective13CollectiveMmaINS1_34MainloopSm90TmaGmmaWarpSpecializedILi37ENS5_IJNS4_1CILi2EEESB_NSA_ILi1EEEEEENS1_35KernelTmaWarpSpecializedCooperativeEEENS5_IJNSA_ILi128EEENSA_ILi64EEENSA_ILi32EEEEEEaNS5_IJlSC_lEEEaSK_NS4_8TiledMMAINS4_8MMA_AtomIJNS4_4SM904GMMA26MMA_64x64x32_S32S8S8_SS_TNEEEENS4_6LayoutINS5_IJSB_SC_SC_EEENS5_IJSC_NSA_ILi0EEEST_EEEEENS5_IJNS4_10UnderscoreESW_SW_EEEEENS4_23SM90_TMA_LOAD_MULTICASTENS4_14ComposedLayoutINS4_7SwizzleILi1ELi4ELi3EEENS4_18smem_ptr_flag_bitsILi8EEENSR_INS5_IJNSA_ILi8EEESI_EEENS5_IJSI_SC_EEEEEEEvNS4_8identityESZ_S19_vS1A_EENS_8epilogue10collective6detail29Sm90TmaWarpSpecializedAdapterINS1D_15DefaultEpilogueIaSK_SK_NS1C_6thread17LinearCombinationIaLi1EiiLNS1H_9ScaleType4KindE0ELNS_15FloatRoundStyleE2EaEENS1_15EpilogueDefaultEEEEEvvEEEEvNT_6ParamsE)
        /*0020*/ 	.word	0x00000000
.L_19:


//--------------------- .nv.compat                --------------------------
	.section	.nv.compat,"",@"SHT_CUDA_COMPAT_INFO"
	.align	4
        /*0000*/ 	.byte	0x02, 0x09, 0x01, 0x00, 0x02, 0x02, 0x04, 0x00, 0x02, 0x05, 0x05, 0x00, 0x03, 0x07, 0x01, 0x01
        /*0010*/ 	.byte	0x02, 0x03, 0x01, 0x00, 0x02, 0x06, 0x01, 0x00, 0x04, 0x0b, 0x08, 0x00, 0x00, 0x00, 0x00, 0x00
        /*0020*/ 	.byte	0x00, 0x00, 0x00, 0x00


//--------------------- .nv.info._ZN7cutlass13device_kernelINS_4gemm6kernel13GemmUniversalIN4cute5tupleIJiiiiEEENS1_10collective13CollectiveMmaINS1_34MainloopSm90TmaGmmaWarpSpecializedILi37ENS5_IJNS4_1CILi2EEESB_NSA_ILi1EEEEEENS1_35KernelTmaWarpSpecializedCooperativeEEENS5_IJNSA_ILi128EEENSA_ILi64EEENSA_ILi32EEEEEEaNS5_IJlSC_lEEEaSK_NS4_8TiledMMAINS4_8MMA_AtomIJNS4_4SM904GMMA26MMA_64x64x32_S32S8S8_SS_TNEEEENS4_6LayoutINS5_IJSB_SC_SC_EEENS5_IJSC_NSA_ILi0EEEST_EEEEENS5_IJNS4_10UnderscoreESW_SW_EEEEENS4_23SM90_TMA_LOAD_MULTICASTENS4_14ComposedLayoutINS4_7SwizzleILi1ELi4ELi3EEENS4_18smem_ptr_flag_bitsILi8EEENSR_INS5_IJNSA_ILi8EEESI_EEENS5_IJSI_SC_EEEEEEEvNS4_8identityESZ_S19_vS1A_EENS_8epilogue10collective6detail29Sm90TmaWarpSpecializedAdapterINS1D_15DefaultEpilogueIaSK_SK_NS1C_6thread17LinearCombinationIaLi1EiiLNS1H_9ScaleType4KindE0ELNS_15FloatRoundStyleE2EaEENS1_15EpilogueDefaultEEEEEvvEEEEvNT_6ParamsE --------------------------
	.section	.nv.info._ZN7cutlass13device_kernelINS_4gemm6kernel13GemmUniversalIN4cute5tupleIJiiiiEEENS1_10collective13CollectiveMmaINS1_34MainloopSm90TmaGmmaWarpSpecializedILi37ENS5_IJNS4_1CILi2EEESB_NSA_ILi1EEEEEENS1_35KernelTmaWarpSpecializedCooperativeEEENS5_IJNSA_ILi128EEENSA_ILi64EEENSA_ILi32EEEEEEaNS5_IJlSC_lEEEaSK_NS4_8TiledMMAINS4_8MMA_AtomIJNS4_4SM904GMMA26MMA_64x64x32_S32S8S8_SS_TNEEEENS4_6LayoutINS5_IJSB_SC_SC_EEENS5_IJSC_NSA_ILi0EEEST_EEEEENS5_IJNS4_10UnderscoreESW_SW_EEEEENS4_23SM90_TMA_LOAD_MULTICASTENS4_14ComposedLayoutINS4_7SwizzleILi1ELi4ELi3EEENS4_18smem_ptr_flag_bitsILi8EEENSR_INS5_IJNSA_ILi8EEESI_EEENS5_IJSI_SC_EEEEEEEvNS4_8identityESZ_S19_vS1A_EENS_8epilogue10collective6detail29Sm90TmaWarpSpecializedAdapterINS1D_15DefaultEpilogueIaSK_SK_NS1C_6thread17LinearCombinationIaLi1EiiLNS1H_9ScaleType4KindE0ELNS_15FloatRoundStyleE2EaEENS1_15EpilogueDefaultEEEEEvvEEEEvNT_6ParamsE,"",@"SHT_CUDA_INFO"
	.sectionflags	@""
	.align	4


	//----- nvinfo : EIATTR_CUDA_API_VERSION
	.align		4
        /*0000*/ 	.byte	0x04, 0x37
        /*0002*/ 	.short	(.L_21 - .L_20)
.L_20:
        /*0004*/ 	.word	0x00000082


	//----- nvinfo : EIATTR_KPARAM_INFO
	.align		4
.L_21:
        /*0008*/ 	.byte	0x04, 0x17
        /*000a*/ 	.short	(.L_23 - .L_22)
.L_22:
        /*000c*/ 	.word	0x00000000
        /*0010*/ 	.short	0x0000
        /*0012*/ 	.short	0x0070
        /*0014*/ 	.byte	0x00, 0xf0, 0x01, 0x10


	//----- nvinfo : EIATTR_SPARSE_MMA_MASK
	.align		4
.L_23:
        /*0018*/ 	.byte	0x03, 0x50
        /*001a*/ 	.short	0x0000


	//----- nvinfo : EIATTR_MAXREG_COUNT
	.align		4
        /*001c*/ 	.byte	0x03, 0x1b
        /*001e*/ 	.short	0x00a8


	//----- nvinfo : EIATTR_NUM_BARRIERS
	.align		4
        /*0020*/ 	.byte	0x02, 0x4c
        /*0022*/ 	.byte	0x01
	.zero		1


	//----- nvinfo : EIATTR_EXTERNS
	.align		4
        /*0024*/ 	.byte	0x04, 0x0f
        /*0026*/ 	.short	(.L_25 - .L_24)


	//   ....[0]....
	.align		4
.L_24:
        /*0028*/ 	.word	index@(__assertfail)


	//----- nvinfo : EIATTR_MERCURY_ISA_VERSION
	.align		4
.L_25:
        /*002c*/ 	.byte	0x03, 0x5f
        /*002e*/ 	.short	0x0101


	//----- nvinfo : EIATTR_INT_WARP_WIDE_INSTR_OFFSETS
	.align		4
        /*0030*/ 	.byte	0x04, 0x31
        /*0032*/ 	.short	(.L_27 - .L_26)


	//   ....[0]....
.L_26:
        /*0034*/ 	.word	0x000008a0


	//   ....[1]....
        /*0038*/ 	.word	0x00000a70


	//   ....[2]....
        /*003c*/ 	.word	0x00000ab0


	//----- nvinfo : EIATTR_COOP_GROUP_MASK_REGIDS
	.align		4
.L_27:
        /*0040*/ 	.byte	0x04, 0x29
        /*0042*/ 	.short	(.L_29 - .L_28)


	//   ....[0]....
.L_28:
        /*0044*/ 	.word	0xffffffff


	//   ....[1]....
        /*0048*/ 	.word	0xffffffff


	//   ....[2]....
        /*004c*/ 	.word	0xffffffff


	//   ....[3]....
        /*0050*/ 	.word	0xffffffff


	//   ....[4]....
        /*0054*/ 	.word	0xffffffff


	//   ....[5]....
        /*0058*/ 	.word	0xffffffff


	//----- nvinfo : EIATTR_COOP_GROUP_INSTR_OFFSETS
	.align		4
.L_29:
        /*005c*/ 	.byte	0x04, 0x28
        /*005e*/ 	.short	(.L_31 - .L_30)


	//   ....[0]....
.L_30:
        /*0060*/ 	.word	0x00000060


	//   ....[1]....
        /*0064*/ 	.word	0x00000070


	//   ....[2]....
        /*0068*/ 	.word	0x00000130


	//   ....[3]....
        /*006c*/ 	.word	0x00000720


	//   ....[4]....
        /*0070*/ 	.word	0x00000c50


	//   ....[5]....
        /*0074*/ 	.word	0x00001890


	//----- nvinfo : EIATTR_REG_RECONFIG
	.align		4
.L_31:
        /*0078*/ 	.byte	0x01, 0x54
	.zero		2


	//----- nvinfo : EIATTR_SYSCALL_OFFSETS
	.align		4
        /*007c*/ 	.byte	0x04, 0x46
        /*007e*/ 	.short	(.L_33 - .L_32)


	//   ....[0]....
.L_32:
        /*0080*/ 	.word	0x00001a80


	//----- nvinfo : EIATTR_MBARRIER_INSTR_OFFSETS
	.align		4
.L_33:
        /*0084*/ 	.byte	0x04, 0x39
        /*0086*/ 	.short	(.L_35 - .L_34)


	//   ....[0]....
.L_34:
        /*0088*/ 	.word	0x00000250
        /*008c*/ 	.word	0x000000ff
        /*0090*/ 	.word	0x00000000
        /*0094*/ 	.short	0x0100
        /*0096*/ 	.byte	0x08
	.zero		1


	//   ....[1]....
        /*0098*/ 	.word	0x00000260
        /*009c*/ 	.word	0x000000ff
        /*00a0*/ 	.word	0x00000128
        /*00a4*/ 	.short	0x0100
        /*00a6*/ 	.byte	0x08
	.zero		1


	//   ....[2]....
        /*00a8*/ 	.word	0x00000270
        /*00ac*/ 	.word	0x000000ff
        /*00b0*/ 	.word	0x00000008
        /*00b4*/ 	.short	0x0100
        /*00b6*/ 	.byte	0x08
	.zero		1


	//   ....[3]....
        /*00b8*/ 	.word	0x00000280
        /*00bc*/ 	.word	0x000000ff
        /*00c0*/ 	.word	0x00000130
        /*00c4*/ 	.short	0x0100
        /*00c6*/ 	.byte	0x08
	.zero		1


	//   ....[4]....
        /*00c8*/ 	.word	0x00000290
        /*00cc*/ 	.word	0x000000ff
        /*00d0*/ 	.word	0x00000010
        /*00d4*/ 	.short	0x0100
        /*00d6*/ 	.byte	0x08
	.zero		1


	//   ....[5]....
        /*00d8*/ 	.word	0x000002a0
        /*00dc*/ 	.word	0x000000ff
        /*00e0*/ 	.word	0x00000138
        /*00e4*/ 	.short	0x0100
        /*00e6*/ 	.byte	0x08
	.zero		1


	//   ....[6]....
        /*00e8*/ 	.word	0x000002b0
        /*00ec*/ 	.word	0x000000ff
        /*00f0*/ 	.word	0x00000018
        /*00f4*/ 	.short	0x0100
        /*00f6*/ 	.byte	0x08
	.zero		1


	//   ....[7]....
        /*00f8*/ 	.word	0x000002c0
        /*00fc*/ 	.word	0x000000ff
        /*0100*/ 	.word	0x00000140
        /*0104*/ 	.short	0x0100
        /*0106*/ 	.byte	0x08
	.zero		1


	//   ....[8]....
        /*0108*/ 	.word	0x000002d0
        /*010c*/ 	.word	0x000000ff
        /*0110*/ 	.word	0x00000020
        /*0114*/ 	.short	0x0100
        /*0116*/ 	.byte	0x08
	.zero		1


	//   ....[9]....
        /*0118*/ 	.word	0x000002e0
        /*011c*/ 	.word	0x000000ff
        /*0120*/ 	.word	0x00000148
        /*0124*/ 	.short	0x0100
        /*0126*/ 	.byte	0x08
	.zero		1


	//   ....[10]....
        /*0128*/ 	.word	0x000002f0
        /*012c*/ 	.word	0x000000ff
        /*0130*/ 	.word	0x00000028
        /*0134*/ 	.short	0x0100
        /*0136*/ 	.byte	0x08
	.zero		1


	//   ....[11]....
        /*0138*/ 	.word	0x00000300
        /*013c*/ 	.word	0x000000ff
        /*0140*/ 	.word	0x00000150
        /*0144*/ 	.short	0x0100
        /*0146*/ 	.byte	0x08
	.zero		1


	//   ....[12]....
        /*0148*/ 	.word	0x00000310
        /*014c*/ 	.word	0x000000ff
        /*0150*/ 	.word	0x00000030
        /*0154*/ 	.short	0x0100
        /*0156*/ 	.byte	0x08
	.zero		1


	//   ....[13]....
        /*0158*/ 	.word	0x00000320
        /*015c*/ 	.word	0x000000ff
        /*0160*/ 	.word	0x00000158
        /*0164*/ 	.short	0x0100
        /*0166*/ 	.byte	0x08
	.zero		1


	//   ....[14]....
        /*0168*/ 	.word	0x00000330
        /*016c*/ 	.word	0x000000ff
        /*0170*/ 	.word	0x00000038
        /*0174*/ 	.short	0x0100
        /*0176*/ 	.byte	0x08
	.zero		1


	//   ....[15]....
        /*0178*/ 	.word	0x00000340
        /*017c*/ 	.word	0x000000ff
        /*0180*/ 	.word	0x00000160
        /*0184*/ 	.short	0x0100
        /*0186*/ 	.byte	0x08
	.zero		1


	//   ....[16]....
        /*0188*/ 	.word	0x00000350
        /*018c*/ 	.word	0x000000ff
        /*0190*/ 	.word	0x00000040
        /*0194*/ 	.short	0x0100
        /*0196*/ 	.byte	0x08
	.zero		1


	//   ....[17]....
        /*0198*/ 	.word	0x00000360
        /*019c*/ 	.word	0x000000ff
        /*01a0*/ 	.word	0x00000168
        /*01a4*/ 	.short	0x0100
        /*01a6*/ 	.byte	0x08
	.zero		1


	//   ....[18]....
        /*01a8*/ 	.word	0x00000370
        /*01ac*/ 	.word	0x000000ff
        /*01b0*/ 	.word	0x00000048
        /*01b4*/ 	.short	0x0100
        /*01b6*/ 	.byte	0x08
	.zero		1


	//   ....[19]....
        /*01b8*/ 	.word	0x00000380
        /*01bc*/ 	.word	0x000000ff
        /*01c0*/ 	.word	0x00000170
        /*01c4*/ 	.short	0x0100
        /*01c6*/ 	.byte	0x08
	.zero		1


	//   ....[20]....
        /*01c8*/ 	.word	0x00000390
        /*01cc*/ 	.word	0x000000ff
        /*01d0*/ 	.word	0x00000050
        /*01d4*/ 	.short	0x0100
        /*01d6*/ 	.byte	0x08
	.zero		1


	//   ....[21]....
        /*01d8*/ 	.word	0x000003a0
        /*01dc*/ 	.word	0x000000ff
        /*01e0*/ 	.word	0x00000178
        /*01e4*/ 	.short	0x0100
        /*01e6*/ 	.byte	0x08
	.zero		1


	//   ....[22]....
        /*01e8*/ 	.word	0x000003b0
        /*01ec*/ 	.word	0x000000ff
        /*01f0*/ 	.word	0x00000058
        /*01f4*/ 	.short	0x0100
        /*01f6*/ 	.byte	0x08
	.zero		1


	//   ....[23]....
        /*01f8*/ 	.word	0x000003c0
        /*01fc*/ 	.word	0x000000ff
        /*0200*/ 	.word	0x00000180
        /*0204*/ 	.short	0x0100
        /*0206*/ 	.byte	0x08
	.zero		1


	//   ....[24]....
        /*0208*/ 	.word	0x000003d0
        /*020c*/ 	.word	0x000000ff
        /*0210*/ 	.word	0x00000060
        /*0214*/ 	.short	0x0100
        /*0216*/ 	.byte	0x08
	.zero		1


	//   ....[25]....
        /*0218*/ 	.word	0x000003e0
        /*021c*/ 	.word	0x000000ff
        /*0220*/ 	.word	0x00000188
        /*0224*/ 	.short	0x0100
        /*0226*/ 	.byte	0x08
	.zero		1


	//   ....[26]....
        /*0228*/ 	.word	0x000003f0
        /*022c*/ 	.word	0x000000ff
        /*0230*/ 	.word	0x00000068
        /*0234*/ 	.short	0x0100
        /*0236*/ 	.byte	0x08
	.zero		1


	//   ....[27]....
        /*0238*/ 	.word	0x00000400
        /*023c*/ 	.word	0x000000ff
        /*0240*/ 	.word	0x00000190
        /*0244*/ 	.short	0x0100
        /*0246*/ 	.byte	0x08
	.zero		1


	//   ....[28]....
        /*0248*/ 	.word	0x00000410
        /*024c*/ 	.word	0x000000ff
        /*0250*/ 	.word	0x00000070
        /*0254*/ 	.short	0x0100
        /*0256*/ 	.byte	0x08
	.zero		1


	//   ....[29]....
        /*0258*/ 	.word	0x00000420
        /*025c*/ 	.word	0x000000ff
        /*0260*/ 	.word	0x00000198
        /*0264*/ 	.short	0x0100
        /*0266*/ 	.byte	0x08
	.zero		1


	//   ....[30]....
        /*0268*/ 	.word	0x00000430
        /*026c*/ 	.word	0x000000ff
        /*0270*/ 	.word	0x00000078
        /*0274*/ 	.short	0x0100
        /*0276*/ 	.byte	0x08
	.zero		1


	//   ....[31]....
        /*0278*/ 	.word	0x00000440
        /*027c*/ 	.word	0x000000ff
        /*0280*/ 	.word	0x000001a0
        /*0284*/ 	.short	0x0100
        /*0286*/ 	.byte	0x08
	.zero		1


	//   ....[32]....
        /*0288*/ 	.word	0x00000450
        /*028c*/ 	.word	0x000000ff
        /*0290*/ 	.word	0x00000080
        /*0294*/ 	.short	0x0100
        /*0296*/ 	.byte	0x08
	.zero		1


	//   ....[33]....
        /*0298*/ 	.word	0x00000460
        /*029c*/ 	.word	0x000000ff
        /*02a0*/ 	.word	0x000001a8
        /*02a4*/ 	.short	0x0100
        /*02a6*/ 	.byte	0x08
	.zero		1


	//   ....[34]....
        /*02a8*/ 	.word	0x00000470
        /*02ac*/ 	.word	0x000000ff
        /*02b0*/ 	.word	0x00000088
        /*02b4*/ 	.short	0x0100
        /*02b6*/ 	.byte	0x08
	.zero		1


	//   ....[35]....
        /*02b8*/ 	.word	0x00000480
        /*02bc*/ 	.word	0x000000ff
        /*02c0*/ 	.word	0x000001b0
        /*02c4*/ 	.short	0x0100
        /*02c6*/ 	.byte	0x08
	.zero		1


	//   ....[36]....
        /*02c8*/ 	.word	0x00000490
        /*02cc*/ 	.word	0x000000ff
        /*02d0*/ 	.word	0x00000090
        /*02d4*/ 	.short	0x0100
        /*02d6*/ 	.byte	0x08
	.zero		1


	//   ....[37]....
        /*02d8*/ 	.word	0x000004a0
        /*02dc*/ 	.word	0x000000ff
        /*02e0*/ 	.word	0x000001b8
        /*02e4*/ 	.short	0x0100
        /*02e6*/ 	.byte	0x08
	.zero		1


	//   ....[38]....
        /*02e8*/ 	.word	0x000004b0
        /*02ec*/ 	.word	0x000000ff
        /*02f0*/ 	.word	0x00000098
        /*02f4*/ 	.short	0x0100
        /*02f6*/ 	.byte	0x08
	.zero		1


	//   ....[39]....
        /*02f8*/ 	.word	0x000004c0
        /*02fc*/ 	.word	0x000000ff
        /*0300*/ 	.word	0x000001c0
        /*0304*/ 	.short	0x0100
        /*0306*/ 	.byte	0x08
	.zero		1


	//   ....[40]....
        /*0308*/ 	.word	0x000004d0
        /*030c*/ 	.word	0x000000ff
        /*0310*/ 	.word	0x000000a0
        /*0314*/ 	.short	0x0100
        /*0316*/ 	.byte	0x08
	.zero		1


	//   ....[41]....
        /*0318*/ 	.word	0x000004e0
        /*031c*/ 	.word	0x000000ff
        /*0320*/ 	.word	0x000001c8
        /*0324*/ 	.short	0x0100
        /*0326*/ 	.byte	0x08
	.zero		1


	//   ....[42]....
        /*0328*/ 	.word	0x000004f0
        /*032c*/ 	.word	0x000000ff
        /*0330*/ 	.word	0x000000a8
        /*0334*/ 	.short	0x0100
        /*0336*/ 	.byte	0x08
	.zero		1


	//   ....[43]....
        /*0338*/ 	.word	0x00000500
        /*033c*/ 	.word	0x000000ff
        /*0340*/ 	.word	0x000001d0
        /*0344*/ 	.short	0x0100
        /*0346*/ 	.byte	0x08
	.zero		1


	//   ....[44]....
        /*0348*/ 	.word	0x00000510
        /*034c*/ 	.word	0x000000ff
        /*0350*/ 	.word	0x000000b0
        /*0354*/ 	.short	0x0100
        /*0356*/ 	.byte	0x08
	.zero		1


	//   ....[45]....
        /*0358*/ 	.word	0x00000520
        /*035c*/ 	.word	0x000000ff
        /*0360*/ 	.word	0x000001d8
        /*0364*/ 	.short	0x0100
        /*0366*/ 	.byte	0x08
	.zero		1


	//   ....[46]....
        /*0368*/ 	.word	0x00000530
        /*036c*/ 	.word	0x000000ff
        /*0370*/ 	.word	0x000000b8
        /*0374*/ 	.short	0x0100
        /*0376*/ 	.byte	0x08
	.zero		1


	//   ....[47]....
        /*0378*/ 	.word	0x00000540
        /*037c*/ 	.word	0x000000ff
        /*0380*/ 	.word	0x000001e0
        /*0384*/ 	.short	0x0100
        /*0386*/ 	.byte	0x08
	.zero		1


	//   ....[48]....
        /*0388*/ 	.word	0x00000550
        /*038c*/ 	.word	0x000000ff
        /*0390*/ 	.word	0x000000c0
        /*0394*/ 	.short	0x0100
        /*0396*/ 	.byte	0x08
	.zero		1


	//   ....[49]....
        /*0398*/ 	.word	0x00000560
        /*039c*/ 	.word	0x000000ff
        /*03a0*/ 	.word	0x000001e8
        /*03a4*/ 	.short	0x0100
        /*03a6*/ 	.byte	0x08
	.zero		1


	//   ....[50]....
        /*03a8*/ 	.word	0x00000570
        /*03ac*/ 	.word	0x000000ff
        /*03b0*/ 	.word	0x000000c8
        /*03b4*/ 	.short	0x0100
        /*03b6*/ 	.byte	0x08
	.zero		1


	//   ....[51]....
        /*03b8*/ 	.word	0x00000580
        /*03bc*/ 	.word	0x000000ff
        /*03c0*/ 	.word	0x000001f0
        /*03c4*/ 	.short	0x0100
        /*03c6*/ 	.byte	0x08
	.zero		1


	//   ....[52]....
        /*03c8*/ 	.word	0x00000590
        /*03cc*/ 	.word	0x000000ff
        /*03d0*/ 	.word	0x000000d0
        /*03d4*/ 	.short	0x0100
        /*03d6*/ 	.byte	0x08
	.zero		1


	//   ....[53]....
        /*03d8*/ 	.word	0x000005a0
        /*03dc*/ 	.word	0x000000ff
        /*03e0*/ 	.word	0x000001f8
        /*03e4*/ 	.short	0x0100
        /*03e6*/ 	.byte	0x08
	.zero		1


	//   ....[54]....
        /*03e8*/ 	.word	0x000005b0
        /*03ec*/ 	.word	0x000000ff
        /*03f0*/ 	.word	0x000000d8
        /*03f4*/ 	.short	0x0100
        /*03f6*/ 	.byte	0x08
	.zero		1


	//   ....[55]....
        /*03f8*/ 	.word	0x000005c0
        /*03fc*/ 	.word	0x000000ff
        /*0400*/ 	.word	0x00000200
        /*0404*/ 	.short	0x0100
        /*0406*/ 	.byte	0x08
	.zero		1


	//   ....[56]....
        /*0408*/ 	.word	0x000005d0
        /*040c*/ 	.word	0x000000ff
        /*0410*/ 	.word	0x000000e0
        /*0414*/ 	.short	0x0100
        /*0416*/ 	.byte	0x08
	.zero		1


	//   ....[57]....
        /*0418*/ 	.word	0x000005e0
        /*041c*/ 	.word	0x000000ff
        /*0420*/ 	.word	0x00000208
        /*0424*/ 	.short	0x0100
        /*0426*/ 	.byte	0x08
	.zero		1


	//   ....[58]....
        /*0428*/ 	.word	0x000005f0
        /*042c*/ 	.word	0x000000ff
        /*0430*/ 	.word	0x000000e8
        /*0434*/ 	.short	0x0100
        /*0436*/ 	.byte	0x08
	.zero		1


	//   ....[59]....
        /*0438*/ 	.word	0x00000600
        /*043c*/ 	.word	0x000000ff
        /*0440*/ 	.word	0x00000210
        /*0444*/ 	.short	0x0100
        /*0446*/ 	.byte	0x08
	.zero		1


	//   ....[60]....
        /*0448*/ 	.word	0x00000610
        /*044c*/ 	.word	0x000000ff
        /*0450*/ 	.word	0x000000f0
        /*0454*/ 	.short	0x0100
        /*0456*/ 	.byte	0x08
	.zero		1


	//   ....[61]....
        /*0458*/ 	.word	0x00000620
        /*045c*/ 	.word	0x000000ff
        /*0460*/ 	.word	0x00000218
        /*0464*/ 	.short	0x0100
        /*0466*/ 	.byte	0x08
	.zero		1


	//   ....[62]....
        /*0468*/ 	.word	0x00000630
        /*046c*/ 	.word	0x000000ff
        /*0470*/ 	.word	0x000000f8
        /*0474*/ 	.short	0x0100
        /*0476*/ 	.byte	0x08
	.zero		1


	//   ....[63]....
        /*0478*/ 	.word	0x00000640
        /*047c*/ 	.word	0x000000ff
        /*0480*/ 	.word	0x00000220
        /*0484*/ 	.short	0x0100
        /*0486*/ 	.byte	0x08
	.zero		1


	//   ....[64]....
        /*0488*/ 	.word	0x00000650
        /*048c*/ 	.word	0x000000ff
        /*0490*/ 	.word	0x00000100
        /*0494*/ 	.short	0x0100
        /*0496*/ 	.byte	0x08
	.zero		1


	//   ....[65]....
        /*0498*/ 	.word	0x00000660
        /*049c*/ 	.word	0x000000ff
        /*04a0*/ 	.word	0x00000228
        /*04a4*/ 	.short	0x0100
        /*04a6*/ 	.byte	0x08
	.zero		1


	//   ....[66]....
        /*04a8*/ 	.word	0x00000670
        /*04ac*/ 	.word	0x000000ff
        /*04b0*/ 	.word	0x00000108
        /*04b4*/ 	.short	0x0100
        /*04b6*/ 	.byte	0x08
	.zero		1


	//   ....[67]....
        /*04b8*/ 	.word	0x00000680
        /*04bc*/ 	.word	0x000000ff
        /*04c0*/ 	.word	0x00000230
        /*04c4*/ 	.short	0x0100
        /*04c6*/ 	.byte	0x08
	.zero		1


	//   ....[68]....
        /*04c8*/ 	.word	0x00000690
        /*04cc*/ 	.word	0x000000ff
        /*04d0*/ 	.word	0x00000110
        /*04d4*/ 	.short	0x0100
        /*04d6*/ 	.byte	0x08
	.zero		1


	//   ....[69]....
        /*04d8*/ 	.word	0x000006a0
        /*04dc*/ 	.word	0x000000ff
        /*04e0*/ 	.word	0x00000238
        /*04e4*/ 	.short	0x0100
        /*04e6*/ 	.byte	0x08
	.zero		1


	//   ....[70]....
        /*04e8*/ 	.word	0x000006b0
        /*04ec*/ 	.word	0x000000ff
        /*04f0*/ 	.word	0x00000118
        /*04f4*/ 	.short	0x0100
        /*04f6*/ 	.byte	0x08
	.zero		1


	//   ....[71]....
        /*04f8*/ 	.word	0x000006c0
        /*04fc*/ 	.word	0x000000ff
        /*0500*/ 	.word	0x00000240
        /*0504*/ 	.short	0x0100
        /*0506*/ 	.byte	0x08
	.zero		1


	//   ....[72]....
        /*0508*/ 	.word	0x000006d0
        /*050c*/ 	.word	0x000000ff
        /*0510*/ 	.word	0x00000120
        /*0514*/ 	.short	0x0100
        /*0516*/ 	.byte	0x08
	.zero		1


	//   ....[73]....
        /*0518*/ 	.word	0x000006e0
        /*051c*/ 	.word	0x000000ff
        /*0520*/ 	.word	0x00000248
        /*0524*/ 	.short	0x0100
        /*0526*/ 	.byte	0x08
	.zero		1


	//   ....[74]....
        /*0528*/ 	.word	0x00000b50
        /*052c*/ 	.word	0x000000ff
        /*0530*/ 	.word	0x00000260
        /*0534*/ 	.short	0x0100
        /*0536*/ 	.byte	0x06
	.zero		1


	//   ....[75]....
        /*0538*/ 	.word	0x00000be0
        /*053c*/ 	.word	0x000000ff
        /*0540*/ 	.word	0x00000268
        /*0544*/ 	.short	0x0100
        /*0546*/ 	.byte	0x06
	.zero		1


	//   ....[76]....
        /*0548*/ 	.word	0x00001b50
        /*054c*/ 	.word	0x00000003
        /*0550*/ 	.word	0x00000000
        /*0554*/ 	.short	0x010a
        /*0556*/ 	.byte	0x3f
	.zero		1


	//   ....[77]....
        /*0558*/ 	.word	0x00001bb0
        /*055c*/ 	.word	0x00000003
        /*0560*/ 	.word	0x00000000
        /*0564*/ 	.short	0x010a
        /*0566*/ 	.byte	0x3f
	.zero		1


	//   ....[78]....
        /*0568*/ 	.word	0x00001dc0
        /*056c*/ 	.word	0x00000005
        /*0570*/ 	.word	0x00000000
        /*0574*/ 	.short	0x010a
        /*0576*/ 	.byte	0x3f
	.zero		1


	//   ....[79]....
        /*0578*/ 	.word	0x00001e00
        /*057c*/ 	.word	0x00000005
        /*0580*/ 	.word	0x00000000
        /*0584*/ 	.short	0x010a
        /*0586*/ 	.byte	0x3f
	.zero		1


	//   ....[80]....
        /*0588*/ 	.word	0x00001ef0
        /*058c*/ 	.word	0x00000004
        /*0590*/ 	.word	0x00000000
        /*0594*/ 	.short	0x0101
        /*0596*/ 	.byte	0x3f
	.zero		1


	//   ....[81]....
        /*0598*/ 	.word	0x00002110
        /*059c*/ 	.word	0x00000000
        /*05a0*/ 	.word	0x00000000
        /*05a4*/ 	.short	0x0101
        /*05a6*/ 	.byte	0x3f
	.zero		1


	//   ....[82]....
        /*05a8*/ 	.word	0x00004f10
        /*05ac*/ 	.word	0x00000016
        /*05b0*/ 	.word	0x00000128
        /*05b4*/ 	.short	0x010a
        /*05b6*/ 	.byte	0x3f
	.zero		1


	//   ....[83]....
        /*05b8*/ 	.word	0x00005300
        /*05bc*/ 	.word	0x00000006
        /*05c0*/ 	.word	0x00000268
        /*05c4*/ 	.short	0x0101
        /*05c6*/ 	.byte	0x3f
	.zero		1


	//   ....[84]....
        /*05c8*/ 	.word	0x000059f0
        /*05cc*/ 	.word	0x00000007
        /*05d0*/ 	.word	0x00000000
        /*05d4*/ 	.short	0x010a
        /*05d6*/ 	.byte	0x3f
	.zero		1


	//   ....[85]....
        /*05d8*/ 	.word	0x00005a70
        /*05dc*/ 	.word	0x00000008
        /*05e0*/ 	.word	0x00000000
        /*05e4*/ 	.short	0x010a
        /*05e6*/ 	.byte	0x3f
	.zero		1


	//   ....[86]....
        /*05e8*/ 	.word	0x00005b00
        /*05ec*/ 	.word	0x00000009
        /*05f0*/ 	.word	0x00000000
        /*05f4*/ 	.short	0x010a
        /*05f6*/ 	.byte	0x3f
	.zero		1


	//   ....[87]....
        /*05f8*/ 	.word	0x00005b90
        /*05fc*/ 	.word	0x00000008
        /*0600*/ 	.word	0x00000000
        /*0604*/ 	.short	0x010a
        /*0606*/ 	.byte	0x3f
	.zero		1


	//   ....[88]....
        /*0608*/ 	.word	0x00005c20
        /*060c*/ 	.word	0x00000009
        /*0610*/ 	.word	0x00000000
        /*0614*/ 	.short	0x010a
        /*0616*/ 	.byte	0x3f
	.zero		1


	//   ....[89]....
        /*0618*/ 	.word	0x00005cb0
        /*061c*/ 	.word	0x00000008
        /*0620*/ 	.word	0x00000000
        /*0624*/ 	.short	0x010a
        /*0626*/ 	.byte	0x3f
	.zero		1


	//   ....[90]....
        /*0628*/ 	.word	0x00005d40
        /*062c*/ 	.word	0x00000009
        /*0630*/ 	.word	0x00000000
        /*0634*/ 	.short	0x010a
        /*0636*/ 	.byte	0x3f
	.zero		1


	//   ....[91]....
        /*0638*/ 	.word	0x00005dd0
        /*063c*/ 	.word	0x00000008
        /*0640*/ 	.word	0x00000000
        /*0644*/ 	.short	0x010a
        /*0646*/ 	.byte	0x3f
	.zero		1


	//   ....[92]....
        /*0648*/ 	.word	0x00005e60
        /*064c*/ 	.word	0x00000009
        /*0650*/ 	.word	0x00000000
        /*0654*/ 	.short	0x010a
        /*0656*/ 	.byte	0x3f
	.zero		1


	//   ....[93]....
        /*0658*/ 	.word	0x00005ef0
        /*065c*/ 	.word	0x00000008
        /*0660*/ 	.word	0x00000000
        /*0664*/ 	.short	0x010a
        /*0666*/ 	.byte	0x3f
	.zero		1


	//   ....[94]....
        /*0668*/ 	.word	0x00005f80
        /*066c*/ 	.word	0x00000009
        /*0670*/ 	.word	0x00000000
        /*0674*/ 	.short	0x010a
        /*0676*/ 	.byte	0x3f
	.zero		1


	//   ....[95]....
        /*0678*/ 	.word	0x00006010
        /*067c*/ 	.word	0x00000008
        /*0680*/ 	.word	0x00000000
        /*0684*/ 	.short	0x010a
        /*0686*/ 	.byte	0x3f
	.zero		1


	//   ....[96]....
        /*0688*/ 	.word	0x000060a0
        /*068c*/ 	.word	0x00000009
        /*0690*/ 	.word	0x00000000
        /*0694*/ 	.short	0x010a
        /*0696*/ 	.byte	0x3f
	.zero		1


	//   ....[97]....
        /*0698*/ 	.word	0x00006130
        /*069c*/ 	.word	0x00000008
        /*06a0*/ 	.word	0x00000000
        /*06a4*/ 	.short	0x010a
        /*06a6*/ 	.byte	0x3f
	.zero		1


	//   ....[98]....
        /*06a8*/ 	.word	0x000061c0
        /*06ac*/ 	.word	0x00000009
        /*06b0*/ 	.word	0x00000000
        /*06b4*/ 	.short	0x010a
        /*06b6*/ 	.byte	0x3f
	.zero		1


	//   ....[99]....
        /*06b8*/ 	.word	0x00006250
        /*06bc*/ 	.word	0x00000008
        /*06c0*/ 	.word	0x00000000
        /*06c4*/ 	.short	0x010a
        /*06c6*/ 	.byte	0x3f
	.zero		1


	//   ....[100]....
        /*06c8*/ 	.word	0x000062e0
        /*06cc*/ 	.word	0x00000009
        /*06d0*/ 	.word	0x00000000
        /*06d4*/ 	.short	0x010a
        /*06d6*/ 	.byte	0x3f
	.zero		1


	//   ....[101]....
        /*06d8*/ 	.word	0x00006370
        /*06dc*/ 	.word	0x00000008
        /*06e0*/ 	.word	0x00000000
        /*06e4*/ 	.short	0x010a
        /*06e6*/ 	.byte	0x3f
	.zero		1


	//   ....[102]....
        /*06e8*/ 	.word	0x00006400
        /*06ec*/ 	.word	0x00000009
        /*06f0*/ 	.word	0x00000000
        /*06f4*/ 	.short	0x010a
        /*06f6*/ 	.byte	0x3f
	.zero		1


	//   ....[103]....
        /*06f8*/ 	.word	0x00006490
        /*06fc*/ 	.word	0x00000008
        /*0700*/ 	.word	0x00000000
        /*0704*/ 	.short	0x010a
        /*0706*/ 	.byte	0x3f
	.zero		1


	//   ....[104]....
        /*0708*/ 	.word	0x00006520
        /*070c*/ 	.word	0x00000009
        /*0710*/ 	.word	0x00000000
        /*0714*/ 	.short	0x010a
        /*0716*/ 	.byte	0x3f
	.zero		1


	//   ....[105]....
        /*0718*/ 	.word	0x000065b0
        /*071c*/ 	.word	0x00000008
        /*0720*/ 	.word	0x00000000
        /*0724*/ 	.short	0x010a
        /*0726*/ 	.byte	0x3f
	.zero		1


	//   ....[106]....
        /*0728*/ 	.word	0x00006640
        /*072c*/ 	.word	0x00000009
        /*0730*/ 	.word	0x00000000
        /*0734*/ 	.short	0x010a
        /*0736*/ 	.byte	0x3f
	.zero		1


	//   ....[107]....
        /*0738*/ 	.word	0x000066d0
        /*073c*/ 	.word	0x00000008
        /*0740*/ 	.word	0x00000000
        /*0744*/ 	.short	0x010a
        /*0746*/ 	.byte	0x3f
	.zero		1


	//   ....[108]....
        /*0748*/ 	.word	0x00006760
        /*074c*/ 	.word	0x00000009
        /*0750*/ 	.word	0x00000000
        /*0754*/ 	.short	0x010a
        /*0756*/ 	.byte	0x3f
	.zero		1


	//   ....[109]....
        /*0758*/ 	.word	0x000067f0
        /*075c*/ 	.word	0x00000008
        /*0760*/ 	.word	0x00000000
        /*0764*/ 	.short	0x010a
        /*0766*/ 	.byte	0x3f
	.zero		1


	//   ....[110]....
        /*0768*/ 	.word	0x00006880
        /*076c*/ 	.word	0x00000009
        /*0770*/ 	.word	0x00000000
        /*0774*/ 	.short	0x010a
        /*0776*/ 	.byte	0x3f
	.zero		1


	//   ....[111]....
        /*0778*/ 	.word	0x00006910
        /*077c*/ 	.word	0x00000008
        /*0780*/ 	.word	0x00000000
        /*0784*/ 	.short	0x010a
        /*0786*/ 	.byte	0x3f
	.zero		1


	//   ....[112]....
        /*0788*/ 	.word	0x000069a0
        /*078c*/ 	.word	0x00000009
        /*0790*/ 	.word	0x00000000
        /*0794*/ 	.short	0x010a
        /*0796*/ 	.byte	0x3f
	.zero		1


	//   ....[113]....
        /*0798*/ 	.word	0x00006a30
        /*079c*/ 	.word	0x00000008
        /*07a0*/ 	.word	0x00000000
        /*07a4*/ 	.short	0x010a
        /*07a6*/ 	.byte	0x3f
	.zero		1


	//   ....[114]....
        /*07a8*/ 	.word	0x00006ac0
        /*07ac*/ 	.word	0x00000009
        /*07b0*/ 	.word	0x00000000
        /*07b4*/ 	.short	0x010a
        /*07b6*/ 	.byte	0x3f
	.zero		1


	//   ....[115]....
        /*07b8*/ 	.word	0x00006b50
        /*07bc*/ 	.word	0x00000008
        /*07c0*/ 	.word	0x00000000
        /*07c4*/ 	.short	0x010a
        /*07c6*/ 	.byte	0x3f
	.zero		1


	//   ....[116]....
        /*07c8*/ 	.word	0x00006be0
        /*07cc*/ 	.word	0x00000009
        /*07d0*/ 	.word	0x00000000
        /*07d4*/ 	.short	0x010a
        /*07d6*/ 	.byte	0x3f
	.zero		1


	//   ....[117]....
        /*07d8*/ 	.word	0x00006c70
        /*07dc*/ 	.word	0x00000008
        /*07e0*/ 	.word	0x00000000
        /*07e4*/ 	.short	0x010a
        /*07e6*/ 	.byte	0x3f
	.zero		1


	//   ....[118]....
        /*07e8*/ 	.word	0x00006d00
        /*07ec*/ 	.word	0x00000009
        /*07f0*/ 	.word	0x00000000
        /*07f4*/ 	.short	0x010a
        /*07f6*/ 	.byte	0x3f
	.zero		1


	//   ....[119]....
        /*07f8*/ 	.word	0x00006d90
        /*07fc*/ 	.word	0x00000006
        /*0800*/ 	.word	0x00000000
        /*0804*/ 	.short	0x010a
        /*0806*/ 	.byte	0x3f
	.zero		1


	//   ....[120]....
        /*0808*/ 	.word	0x00006e20
        /*080c*/ 	.word	0x00000003
        /*0810*/ 	.word	0x00000000
        /*0814*/ 	.short	0x010a
        /*0816*/ 	.byte	0x3f
	.zero		1


	//   ....[121]....
        /*0818*/ 	.word	0x00006e80
        /*081c*/ 	.word	0x00000003
        /*0820*/ 	.word	0x00000000
        /*0824*/ 	.short	0x010a
        /*0826*/ 	.byte	0x3f
	.zero		1


	//   ....[122]....
        /*0828*/ 	.word	0x00006ed0
        /*082c*/ 	.word	0x00000005
        /*0830*/ 	.word	0x00000000
        /*0834*/ 	.short	0x010a
        /*0836*/ 	.byte	0x3f
	.zero		1


	//   ....[123]....
        /*0838*/ 	.word	0x00006fa0
        /*083c*/ 	.word	0x00000016
        /*0840*/ 	.word	0x00000128
        /*0844*/ 	.short	0x010a
        /*0846*/ 	.byte	0x3f
	.zero		1


	//   ....[124]....
        /*0848*/ 	.word	0x00007070
        /*084c*/ 	.word	0x00000007
        /*0850*/ 	.word	0x00000000
        /*0854*/ 	.short	0x010a
        /*0856*/ 	.byte	0x3f
	.zero		1


	//   ....[125]....
        /*0858*/ 	.word	0x000070c0
        /*085c*/ 	.word	0x00000008
        /*0860*/ 	.word	0x00000000
        /*0864*/ 	.short	0x010a
        /*0866*/ 	.byte	0x3f
	.zero		1


	//   ....[126]....
        /*0868*/ 	.word	0x00007110
        /*086c*/ 	.word	0x00000009
        /*0870*/ 	.word	0x00000000
        /*0874*/ 	.short	0x010a
        /*0876*/ 	.byte	0x3f
	.zero		1


	//   ....[127]....
        /*0878*/ 	.word	0x00007160
        /*087c*/ 	.word	0x00000008
        /*0880*/ 	.word	0x00000000
        /*0884*/ 	.short	0x010a
        /*0886*/ 	.byte	0x3f
	.zero		1


	//   ....[128]....
        /*0888*/ 	.word	0x000071b0
        /*088c*/ 	.word	0x00000009
        /*0890*/ 	.word	0x00000000
        /*0894*/ 	.short	0x010a
        /*0896*/ 	.byte	0x3f
	.zero		1


	//   ....[129]....
        /*0898*/ 	.word	0x00007200
        /*089c*/ 	.word	0x00000008
        /*08a0*/ 	.word	0x00000000
        /*08a4*/ 	.short	0x010a
        /*08a6*/ 	.byte	0x3f
	.zero		1


	//   ....[130]....
        /*08a8*/ 	.word	0x00007250
        /*08ac*/ 	.word	0x00000009
        /*08b0*/ 	.word	0x00000000
        /*08b4*/ 	.short	0x010a
        /*08b6*/ 	.byte	0x3f
	.zero		1


	//   ....[131]....
        /*08b8*/ 	.word	0x000072a0
        /*08bc*/ 	.word	0x00000008
        /*08c0*/ 	.word	0x00000000
        /*08c4*/ 	.short	0x010a
        /*08c6*/ 	.byte	0x3f
	.zero		1


	//   ....[132]....
        /*08c8*/ 	.word	0x000072f0
        /*08cc*/ 	.word	0x00000009
        /*08d0*/ 	.word	0x00000000
        /*08d4*/ 	.short	0x010a
        /*08d6*/ 	.byte	0x3f
	.zero		1


	//   ....[133]....
        /*08d8*/ 	.word	0x00007340
        /*08dc*/ 	.word	0x00000008
        /*08e0*/ 	.word	0x00000000
        /*08e4*/ 	.short	0x010a
        /*08e6*/ 	.byte	0x3f
	.zero		1


	//   ....[134]....
        /*08e8*/ 	.word	0x00007390
        /*08ec*/ 	.word	0x00000009
        /*08f0*/ 	.word	0x00000000
        /*08f4*/ 	.short	0x010a
        /*08f6*/ 	.byte	0x3f
	.zero		1


	//   ....[135]....
        /*08f8*/ 	.word	0x000073e0
        /*08fc*/ 	.word	0x00000008
        /*0900*/ 	.word	0x00000000
        /*0904*/ 	.short	0x010a
        /*0906*/ 	.byte	0x3f
	.zero		1


	//   ....[136]....
        /*0908*/ 	.word	0x00007430
        /*090c*/ 	.word	0x00000009
        /*0910*/ 	.word	0x00000000
        /*0914*/ 	.short	0x010a
        /*0916*/ 	.byte	0x3f
	.zero		1


	//   ....[137]....
        /*0918*/ 	.word	0x00007480
        /*091c*/ 	.word	0x00000008
        /*0920*/ 	.word	0x00000000
        /*0924*/ 	.short	0x010a
        /*0926*/ 	.byte	0x3f
	.zero		1


	//   ....[138]....
        /*0928*/ 	.word	0x000074d0
        /*092c*/ 	.word	0x00000009
        /*0930*/ 	.word	0x00000000
        /*0934*/ 	.short	0x010a
        /*0936*/ 	.byte	0x3f
	.zero		1


	//   ....[139]....
        /*0938*/ 	.word	0x00007520
        /*093c*/ 	.word	0x00000008
        /*0940*/ 	.word	0x00000000
        /*0944*/ 	.short	0x010a
        /*0946*/ 	.byte	0x3f
	.zero		1


	//   ....[140]....
        /*0948*/ 	.word	0x00007570
        /*094c*/ 	.word	0x00000009
        /*0950*/ 	.word	0x00000000
        /*0954*/ 	.short	0x010a
        /*0956*/ 	.byte	0x3f
	.zero		1


	//   ....[141]....
        /*0958*/ 	.word	0x000075c0
        /*095c*/ 	.word	0x00000008
        /*0960*/ 	.word	0x00000000
        /*0964*/ 	.short	0x010a
        /*0966*/ 	.byte	0x3f
	.zero		1


	//   ....[142]....
        /*0968*/ 	.word	0x00007610
        /*096c*/ 	.word	0x00000009
        /*0970*/ 	.word	0x00000000
        /*0974*/ 	.short	0x010a
        /*0976*/ 	.byte	0x3f
	.zero		1


	//   ....[143]....
        /*0978*/ 	.word	0x00007660
        /*097c*/ 	.word	0x00000008
        /*0980*/ 	.word	0x00000000
        /*0984*/ 	.short	0x010a
        /*0986*/ 	.byte	0x3f
	.zero		1


	//   ....[144]....
        /*0988*/ 	.word	0x000076b0
        /*098c*/ 	.word	0x00000009
        /*0990*/ 	.word	0x00000000
        /*0994*/ 	.short	0x010a
        /*0996*/ 	.byte	0x3f
	.zero		1


	//   ....[145]....
        /*0998*/ 	.word	0x00007700
        /*099c*/ 	.word	0x00000008
        /*09a0*/ 	.word	0x00000000
        /*09a4*/ 	.short	0x010a
        /*09a6*/ 	.byte	0x3f
	.zero		1


	//   ....[146]....
        /*09a8*/ 	.word	0x00007750
        /*09ac*/ 	.word	0x00000009
        /*09b0*/ 	.word	0x00000000
        /*09b4*/ 	.short	0x010a
        /*09b6*/ 	.byte	0x3f
	.zero		1


	//   ....[147]....
        /*09b8*/ 	.word	0x000077a0
        /*09bc*/ 	.word	0x00000008
        /*09c0*/ 	.word	0x00000000
        /*09c4*/ 	.short	0x010a
        /*09c6*/ 	.byte	0x3f
	.zero		1


	//   ....[148]....
        /*09c8*/ 	.word	0x000077f0
        /*09cc*/ 	.word	0x00000009
        /*09d0*/ 	.word	0x00000000
        /*09d4*/ 	.short	0x010a
        /*09d6*/ 	.byte	0x3f
	.zero		1


	//   ....[149]....
        /*09d8*/ 	.word	0x00007840
        /*09dc*/ 	.word	0x00000008
        /*09e0*/ 	.word	0x00000000
        /*09e4*/ 	.short	0x010a
        /*09e6*/ 	.byte	0x3f
	.zero		1


	//   ....[150]....
        /*09e8*/ 	.word	0x00007890
        /*09ec*/ 	.word	0x00000009
        /*09f0*/ 	.word	0x00000000
        /*09f4*/ 	.short	0x010a
        /*09f6*/ 	.byte	0x3f
	.zero		1


	//   ....[151]....
        /*09f8*/ 	.word	0x000078e0
        /*09fc*/ 	.word	0x00000008
        /*0a00*/ 	.word	0x00000000
        /*0a04*/ 	.short	0x010a
        /*0a06*/ 	.byte	0x3f
	.zero		1


	//   ....[152]....
        /*0a08*/ 	.word	0x00007930
        /*0a0c*/ 	.word	0x00000009
        /*0a10*/ 	.word	0x00000000
        /*0a14*/ 	.short	0x010a
        /*0a16*/ 	.byte	0x3f
	.zero		1


	//   ....[153]....
        /*0a18*/ 	.word	0x00007980
        /*0a1c*/ 	.word	0x00000008
        /*0a20*/ 	.word	0x00000000
        /*0a24*/ 	.short	0x010a
        /*0a26*/ 	.byte	0x3f
	.zero		1


	//   ....[154]....
        /*0a28*/ 	.word	0x000079d0
        /*0a2c*/ 	.word	0x00000009
        /*0a30*/ 	.word	0x00000000
        /*0a34*/ 	.short	0x010a
        /*0a36*/ 	.byte	0x3f
	.zero		1


	//   ....[155]....
        /*0a38*/ 	.word	0x00007a20
        /*0a3c*/ 	.word	0x00000008
        /*0a40*/ 	.word	0x00000000
        /*0a44*/ 	.short	0x010a
        /*0a46*/ 	.byte	0x3f
	.zero		1


	//   ....[156]....
        /*0a48*/ 	.word	0x00007a70
        /*0a4c*/ 	.word	0x00000009
        /*0a50*/ 	.word	0x00000000
        /*0a54*/ 	.short	0x010a
        /*0a56*/ 	.byte	0x3f
	.zero		1


	//   ....[157]....
        /*0a58*/ 	.word	0x00007ac0
        /*0a5c*/ 	.word	0x00000008
        /*0a60*/ 	.word	0x00000000
        /*0a64*/ 	.short	0x010a
        /*0a66*/ 	.byte	0x3f
	.zero		1


	//   ....[158]....
        /*0a68*/ 	.word	0x00007b10
        /*0a6c*/ 	.word	0x00000009
        /*0a70*/ 	.word	0x00000000
        /*0a74*/ 	.short	0x010a
        /*0a76*/ 	.byte	0x3f
	.zero		1


	//   ....[159]....
        /*0a78*/ 	.word	0x00007b60
        /*0a7c*/ 	.word	0x00000006
        /*0a80*/ 	.word	0x00000000
        /*0a84*/ 	.short	0x010a
        /*0a86*/ 	.byte	0x3f
	.zero		1


	//----- nvinfo : EIATTR_NUM_MBARRIERS
	.align		4
.L_35:
        /*0a88*/ 	.byte	0x03, 0x38
        /*0a8a*/ 	.short	0x004c


	//----- nvinfo : EIATTR_EXIT_INSTR_OFFSETS
	.align		4
        /*0a8c*/ 	.byte	0x04, 0x1c
        /*0a8e*/ 	.short	(.L_37 - .L_36)


	//   ....[0]....
.L_36:
        /*0a90*/ 	.word	0x00000e20


	//   ....[1]....
        /*0a94*/ 	.word	0x00001630


	//   ....[2]....
        /*0a98*/ 	.word	0x000045a0


	//   ....[3]....
        /*0a9c*/ 	.word	0x00004b00


	//   ....[4]....
        /*0aa0*/ 	.word	0x00006e70


	//----- nvinfo : EIATTR_MAX_THREADS
	.align		4
.L_37:
        /*0aa4*/ 	.byte	0x04, 0x05
        /*0aa6*/ 	.short	(.L_39 - .L_38)
.L_38:
        /*0aa8*/ 	.word	0x00000180
        /*0aac*/ 	.word	0x00000001
        /*0ab0*/ 	.word	0x00000001


	//----- nvinfo : EIATTR_CRS_STACK_SIZE
	.align		4
.L_39:
        /*0ab4*/ 	.byte	0x04, 0x1e
        /*0ab6*/ 	.short	(.L_41 - .L_40)
.L_40:
        /*0ab8*/ 	.word	0x00000000


	//----- nvinfo : EIATTR_CBANK_PARAM_SIZE
	.align		4
.L_41:
        /*0abc*/ 	.byte	0x03, 0x19
        /*0abe*/ 	.short	0x0470


	//----- nvinfo : EIATTR_PARAM_CBANK
	.align		4
        /*0ac0*/ 	.byte	0x04, 0x0a
        /*0ac2*/ 	.short	(.L_43 - .L_42)
	.align		4
.L_42:
        /*0ac4*/ 	.word	index@(.nv.constant0._ZN7cutlass13device_kernelINS_4gemm6kernel13GemmUniversalIN4cute5tupleIJiiiiEEENS1_10collective13CollectiveMmaINS1_34MainloopSm90TmaGmmaWarpSpecializedILi37ENS5_IJNS4_1CILi2EEESB_NSA_ILi1EEEEEENS1_35KernelTmaWarpSpecializedCooperativeEEENS5_IJNSA_ILi128EEENSA_ILi64EEENSA_ILi32EEEEEEaNS5_IJlSC_lEEEaSK_NS4_8TiledMMAINS4_8MMA_AtomIJNS4_4SM904GMMA26MMA_64x64x32_S32S8S8_SS_TNEEEENS4_6LayoutINS5_IJSB_SC_SC_EEENS5_IJSC_NSA_ILi0EEEST_EEEEENS5_IJNS4_10UnderscoreESW_SW_EEEEENS4_23SM90_TMA_LOAD_MULTICASTENS4_14ComposedLayoutINS4_7SwizzleILi1ELi4ELi3EEENS4_18smem_ptr_flag_bitsILi8EEENSR_INS5_IJNSA_ILi8EEESI_EEENS5_IJSI_SC_EEEEEEEvNS4_8identityESZ_S19_vS1A_EENS_8epilogue10collective6detail29Sm90TmaWarpSpecializedAdapterINS1D_15DefaultEpilogueIaSK_SK_NS1C_6thread17LinearCombinationIaLi1EiiLNS1H_9ScaleType4KindE0ELNS_15FloatRoundStyleE2EaEENS1_15EpilogueDefaultEEEEEvvEEEEvNT_6ParamsE)
        /*0ac8*/ 	.short	0x0210
        /*0aca*/ 	.short	0x0470


	//----- nvinfo : EIATTR_SW_WAR
	.align		4
.L_43:
        /*0acc*/ 	.byte	0x04, 0x36
        /*0ace*/ 	.short	(.L_45 - .L_44)
.L_44:
        /*0ad0*/ 	.word	0x00000008
.L_45:


//--------------------- .nv.callgraph             --------------------------
	.section	.nv.callgraph,"",@"SHT_CUDA_CALLGRAPH"
	.align	4
	.sectionentsize	8
	.align		4
        /*0000*/ 	.word	0x00000000
	.align		4
        /*0004*/ 	.word	0xffffffff
	.align		4
        /*0008*/ 	.word	index@(_ZN7cutlass13device_kernelINS_4gemm6kernel13GemmUniversalIN4cute5tupleIJiiiiEEENS1_10collective13CollectiveMmaINS1_34MainloopSm90TmaGmmaWarpSpecializedILi37ENS5_IJNS4_1CILi2EEESB_NSA_ILi1EEEEEENS1_35KernelTmaWarpSpecializedCooperativeEEENS5_IJNSA_ILi128EEENSA_ILi64EEENSA_ILi32EEEEEEaNS5_IJlSC_lEEEaSK_NS4_8TiledMMAINS4_8MMA_AtomIJNS4_4SM904GMMA26MMA_64x64x32_S32S8S8_SS_TNEEEENS4_6LayoutINS5_IJSB_SC_SC_EEENS5_IJSC_NSA_ILi0EEEST_EEEEENS5_IJNS4_10UnderscoreESW_SW_EEEEENS4_23SM90_TMA_LOAD_MULTICASTENS4_14ComposedLayoutINS4_7SwizzleILi1ELi4ELi3EEENS4_18smem_ptr_flag_bitsILi8EEENSR_INS5_IJNSA_ILi8EEESI_EEENS5_IJSI_SC_EEEEEEEvNS4_8identityESZ_S19_vS1A_EENS_8epilogue10collective6detail29Sm90TmaWarpSpecializedAdapterINS1D_15DefaultEpilogueIaSK_SK_NS1C_6thread17LinearCombinationIaLi1EiiLNS1H_9ScaleType4KindE0ELNS_15FloatRoundStyleE2EaEENS1_15EpilogueDefaultEEEEEvvEEEEvNT_6ParamsE)
	.align		4
        /*000c*/ 	.word	index@(__assertfail)
	.align		4
        /*0010*/ 	.word	0x00000000
	.align		4
        /*0014*/ 	.word	0xfffffffe
	.align		4
        /*0018*/ 	.word	0x00000000
	.align		4
        /*001c*/ 	.word	0xfffffffd
	.align		4
        /*0020*/ 	.word	0x00000000
	.align		4
        /*0024*/ 	.word	0xfffffffc


//--------------------- .nv.constant4             --------------------------
	.section	.nv.constant4,"a",@progbits
	.align	8
	.align		8
.nv.constant4:
        /*0000*/ 	.dword	__assertfail
	.align		8
        /*0008*/ 	.dword	__unnamed_1
	.align		8
        /*0010*/ 	.dword	_ZN40_INTERNAL_2e885531_4_k_cu_6370208f_171084cuda3std3__45__cpo5beginE
	.align		8
        /*0018*/ 	.dword	_ZN40_INTERNAL_2e885531_4_k_cu_6370208f_171084cuda3std3__45__cpo3endE
	.align		8
        /*0020*/ 	.dword	_ZN40_INTERNAL_2e885531_4_k_cu_6370208f_171084cuda3std3__45__cpo6cbeginE
	.align		8
        /*0028*/ 	.dword	_ZN40_INTERNAL_2e885531_4_k_cu_6370208f_171084cuda3std3__45__cpo4cendE
	.align		8
        /*0030*/ 	.dword	_ZN40_INTERNAL_2e885531_4_k_cu_6370208f_171084cuda3std3__442_GLOBAL__N__2e885531_4_k_cu_6370208f_171086ignoreE
	.align		8
        /*0038*/ 	.dword	_ZN40_INTERNAL_2e885531_4_k_cu_6370208f_171084cuda3std3__419piecewise_constructE
	.align		8
        /*0040*/ 	.dword	_ZN40_INTERNAL_2e885531_4_k_cu_6370208f_171084cuda3std3__48in_placeE
	.align		8
        /*0048*/ 	.dword	_ZN40_INTERNAL_2e885531_4_k_cu_6370208f_171084cuda3std6ranges3__45__cpo4swapE
	.align		8
        /*0050*/ 	.dword	_ZN40_INTERNAL_2e885531_4_k_cu_6370208f_171084cuda3std6ranges3__45__cpo9iter_moveE
	.align		8
        /*0058*/ 	.dword	_ZN40_INTERNAL_2e885531_4_k_cu_6370208f_171084cute7productE
	.align		8
        /*0060*/ 	.dword	_ZN40_INTERNAL_2e885531_4_k_cu_6370208f_171084cute1_E
	.align		8
        /*0068*/ 	.dword	$str$22
	.align		8
        /*0070*/ 	.dword	$str$23


//--------------------- .text._ZN7cutlass13device_kernelINS_4gemm6kernel13GemmUniversalIN4cute5tupleIJiiiiEEENS1_10collective13CollectiveMmaINS1_34MainloopSm90TmaGmmaWarpSpecializedILi37ENS5_IJNS4_1CILi2EEESB_NSA_ILi1EEEEEENS1_35KernelTmaWarpSpecializedCooperativeEEENS5_IJNSA_ILi128EEENSA_ILi64EEENSA_ILi32EEEEEEaNS5_IJlSC_lEEEaSK_NS4_8TiledMMAINS4_8MMA_AtomIJNS4_4SM904GMMA26MMA_64x64x32_S32S8S8_SS_TNEEEENS4_6LayoutINS5_IJSB_SC_SC_EEENS5_IJSC_NSA_ILi0EEEST_EEEEENS5_IJNS4_10UnderscoreESW_SW_EEEEENS4_23SM90_TMA_LOAD_MULTICASTENS4_14ComposedLayoutINS4_7SwizzleILi1ELi4ELi3EEENS4_18smem_ptr_flag_bitsILi8EEENSR_INS5_IJNSA_ILi8EEESI_EEENS5_IJSI_SC_EEEEEEEvNS4_8identityESZ_S19_vS1A_EENS_8epilogue10collective6detail29Sm90TmaWarpSpecializedAdapterINS1D_15DefaultEpilogueIaSK_SK_NS1C_6thread17LinearCombinationIaLi1EiiLNS1H_9ScaleType4KindE0ELNS_15FloatRoundStyleE2EaEENS1_15EpilogueDefaultEEEEEvvEEEEvNT_6ParamsE --------------------------
	.section	.text._ZN7cutlass13device_kernelINS_4gemm6kernel13GemmUniversalIN4cute5tupleIJiiiiEEENS1_10collective13CollectiveMmaINS1_34MainloopSm90TmaGmmaWarpSpecializedILi37ENS5_IJNS4_1CILi2EEESB_NSA_ILi1EEEEEENS1_35KernelTmaWarpSpecializedCooperativeEEENS5_IJNSA_ILi128EEENSA_ILi64EEENSA_ILi32EEEEEEaNS5_IJlSC_lEEEaSK_NS4_8TiledMMAINS4_8MMA_AtomIJNS4_4SM904GMMA26MMA_64x64x32_S32S8S8_SS_TNEEEENS4_6LayoutINS5_IJSB_SC_SC_EEENS5_IJSC_NSA_ILi0EEEST_EEEEENS5_IJNS4_10UnderscoreESW_SW_EEEEENS4_23SM90_TMA_LOAD_MULTICASTENS4_14ComposedLayoutINS4_7SwizzleILi1ELi4ELi3EEENS4_18smem_ptr_flag_bitsILi8EEENSR_INS5_IJNSA_ILi8EEESI_EEENS5_IJSI_SC_EEEEEEEvNS4_8identityESZ_S19_vS1A_EENS_8epilogue10collective6detail29Sm90TmaWarpSpecializedAdapterINS1D_15DefaultEpilogueIaSK_SK_NS1C_6thread17LinearCombinationIaLi1EiiLNS1H_9ScaleType4KindE0ELNS_15FloatRoundStyleE2EaEENS1_15EpilogueDefaultEEEEEvvEEEEvNT_6ParamsE,"ax",@progbits
	.align	128
.text._ZN7cutlass13device_kernelINS_4gemm6kernel13GemmUniversalIN4cute5tupleIJiiiiEEENS1_10collective13CollectiveMmaINS1_34MainloopSm90TmaGmmaWarpSpecializedILi37ENS5_IJNS4_1CILi2EEESB_NSA_ILi1EEEEEENS1_35KernelTmaWarpSpecializedCooperativeEEENS5_IJNSA_ILi128EEENSA_ILi64EEENSA_ILi32EEEEEEaNS5_IJlSC_lEEEaSK_NS4_8TiledMMAINS4_8MMA_AtomIJNS4_4SM904GMMA26MMA_64x64x32_S32S8S8_SS_TNEEEENS4_6LayoutINS5_IJSB_SC_SC_EEENS5_IJSC_NSA_ILi0EEEST_EEEEENS5_IJNS4_10UnderscoreESW_SW_EEEEENS4_23SM90_TMA_LOAD_MULTICASTENS4_14ComposedLayoutINS4_7SwizzleILi1ELi4ELi3EEENS4_18smem_ptr_flag_bitsILi8EEENSR_INS5_IJNSA_ILi8EEESI_EEENS5_IJSI_SC_EEEEEEEvNS4_8identityESZ_S19_vS1A_EENS_8epilogue10collective6detail29Sm90TmaWarpSpecializedAdapterINS1D_15DefaultEpilogueIaSK_SK_NS1C_6thread17LinearCombinationIaLi1EiiLNS1H_9ScaleType4KindE0ELNS_15FloatRoundStyleE2EaEENS1_15EpilogueDefaultEEEEEvvEEEEvNT_6ParamsE:
        .type           _ZN7cutlass13device_kernelINS_4gemm6kernel13GemmUniversalIN4cute5tupleIJiiiiEEENS1_10collective13CollectiveMmaINS1_34MainloopSm90TmaGmmaWarpSpecializedILi37ENS5_IJNS4_1CILi2EEESB_NSA_ILi1EEEEEENS1_35KernelTmaWarpSpecializedCooperativeEEENS5_IJNSA_ILi128EEENSA_ILi64EEENSA_ILi32EEEEEEaNS5_IJlSC_lEEEaSK_NS4_8TiledMMAINS4_8MMA_AtomIJNS4_4SM904GMMA26MMA_64x64x32_S32S8S8_SS_TNEEEENS4_6LayoutINS5_IJSB_SC_SC_EEENS5_IJSC_NSA_ILi0EEEST_EEEEENS5_IJNS4_10UnderscoreESW_SW_EEEEENS4_23SM90_TMA_LOAD_MULTICASTENS4_14ComposedLayoutINS4_7SwizzleILi1ELi4ELi3EEENS4_18smem_ptr_flag_bitsILi8EEENSR_INS5_IJNSA_ILi8EEESI_EEENS5_IJSI_SC_EEEEEEEvNS4_8identityESZ_S19_vS1A_EENS_8epilogue10collective6detail29Sm90TmaWarpSpecializedAdapterINS1D_15DefaultEpilogueIaSK_SK_NS1C_6thread17LinearCombinationIaLi1EiiLNS1H_9ScaleType4KindE0ELNS_15FloatRoundStyleE2EaEENS1_15EpilogueDefaultEEEEEvvEEEEvNT_6ParamsE,@function
        .size           _ZN7cutlass13device_kernelINS_4gemm6kernel13GemmUniversalIN4cute5tupleIJiiiiEEENS1_10collective13CollectiveMmaINS1_34MainloopSm90TmaGmmaWarpSpecializedILi37ENS5_IJNS4_1CILi2EEESB_NSA_ILi1EEEEEENS1_35KernelTmaWarpSpecializedCooperativeEEENS5_IJNSA_ILi128EEENSA_ILi64EEENSA_ILi32EEEEEEaNS5_IJlSC_lEEEaSK_NS4_8TiledMMAINS4_8MMA_AtomIJNS4_4SM904GMMA26MMA_64x64x32_S32S8S8_SS_TNEEEENS4_6LayoutINS5_IJSB_SC_SC_EEENS5_IJSC_NSA_ILi0EEEST_EEEEENS5_IJNS4_10UnderscoreESW_SW_EEEEENS4_23SM90_TMA_LOAD_MULTICASTENS4_14ComposedLayoutINS4_7SwizzleILi1ELi4ELi3EEENS4_18smem_ptr_flag_bitsILi8EEENSR_INS5_IJNSA_ILi8EEESI_EEENS5_IJSI_SC_EEEEEEEvNS4_8identityESZ_S19_vS1A_EENS_8epilogue10collective6detail29Sm90TmaWarpSpecializedAdapterINS1D_15DefaultEpilogueIaSK_SK_NS1C_6thread17LinearCombinationIaLi1EiiLNS1H_9ScaleType4KindE0ELNS_15FloatRoundStyleE2EaEENS1_15EpilogueDefaultEEEEEvvEEEEvNT_6ParamsE,(.L_x_206 - _ZN7cutlass13device_kernelINS_4gemm6kernel13GemmUniversalIN4cute5tupleIJiiiiEEENS1_10collective13CollectiveMmaINS1_34MainloopSm90TmaGmmaWarpSpecializedILi37ENS5_IJNS4_1CILi2EEESB_NSA_ILi1EEEEEENS1_35KernelTmaWarpSpecializedCooperativeEEENS5_IJNSA_ILi128EEENSA_ILi64EEENSA_ILi32EEEEEEaNS5_IJlSC_lEEEaSK_NS4_8TiledMMAINS4_8MMA_AtomIJNS4_4SM904GMMA26MMA_64x64x32_S32S8S8_SS_TNEEEENS4_6LayoutINS5_IJSB_SC_SC_EEENS5_IJSC_NSA_ILi0EEEST_EEEEENS5_IJNS4_10UnderscoreESW_SW_EEEEENS4_23SM90_TMA_LOAD_MULTICASTENS4_14ComposedLayoutINS4_7SwizzleILi1ELi4ELi3EEENS4_18smem_ptr_flag_bitsILi8EEENSR_INS5_IJNSA_ILi8EEESI_EEENS5_IJSI_SC_EEEEEEEvNS4_8identityESZ_S19_vS1A_EENS_8epilogue10collective6detail29Sm90TmaWarpSpecializedAdapterINS1D_15DefaultEpilogueIaSK_SK_NS1C_6thread17LinearCombinationIaLi1EiiLNS1H_9ScaleType4KindE0ELNS_15FloatRoundStyleE2EaEENS1_15EpilogueDefaultEEEEEvvEEEEvNT_6ParamsE)
        .other          _ZN7cutlass13device_kernelINS_4gemm6kernel13GemmUniversalIN4cute5tupleIJiiiiEEENS1_10collective13CollectiveMmaINS1_34MainloopSm90TmaGmmaWarpSpecializedILi37ENS5_IJNS4_1CILi2EEESB_NSA_ILi1EEEEEENS1_35KernelTmaWarpSpecializedCooperativeEEENS5_IJNSA_ILi128EEENSA_ILi64EEENSA_ILi32EEEEEEaNS5_IJlSC_lEEEaSK_NS4_8TiledMMAINS4_8MMA_AtomIJNS4_4SM904GMMA26MMA_64x64x32_S32S8S8_SS_TNEEEENS4_6LayoutINS5_IJSB_SC_SC_EEENS5_IJSC_NSA_ILi0EEEST_EEEEENS5_IJNS4_10UnderscoreESW_SW_EEEEENS4_23SM90_TMA_LOAD_MULTICASTENS4_14ComposedLayoutINS4_7SwizzleILi1ELi4ELi3EEENS4_18smem_ptr_flag_bitsILi8EEENSR_INS5_IJNSA_ILi8EEESI_EEENS5_IJSI_SC_EEEEEEEvNS4_8identityESZ_S19_vS1A_EENS_8epilogue10collective6detail29Sm90TmaWarpSpecializedAdapterINS1D_15DefaultEpilogueIaSK_SK_NS1C_6thread17LinearCombinationIaLi1EiiLNS1H_9ScaleType4KindE0ELNS_15FloatRoundStyleE2EaEENS1_15EpilogueDefaultEEEEEvvEEEEvNT_6ParamsE,@"STO_CUDA_ENTRY STV_DEFAULT"
_ZN7cutlass13device_kernelINS_4gemm6kernel13GemmUniversalIN4cute5tupleIJiiiiEEENS1_10collective13CollectiveMmaINS1_34MainloopSm90TmaGmmaWarpSpecializedILi37ENS5_IJNS4_1CILi2EEESB_NSA_ILi1EEEEEENS1_35KernelTmaWarpSpecializedCooperativeEEENS5_IJNSA_ILi128EEENSA_ILi64EEENSA_ILi32EEEEEEaNS5_IJlSC_lEEEaSK_NS4_8TiledMMAINS4_8MMA_AtomIJNS4_4SM904GMMA26MMA_64x64x32_S32S8S8_SS_TNEEEENS4_6LayoutINS5_IJSB_SC_SC_EEENS5_IJSC_NSA_ILi0EEEST_EEEEENS5_IJNS4_10UnderscoreESW_SW_EEEEENS4_23SM90_TMA_LOAD_MULTICASTENS4_14ComposedLayoutINS4_7SwizzleILi1ELi4ELi3EEENS4_18smem_ptr_flag_bitsILi8EEENSR_INS5_IJNSA_ILi8EEESI_EEENS5_IJSI_SC_EEEEEEEvNS4_8identityESZ_S19_vS1A_EENS_8epilogue10collective6detail29Sm90TmaWarpSpecializedAdapterINS1D_15DefaultEpilogueIaSK_SK_NS1C_6thread17LinearCombinationIaLi1EiiLNS1H_9ScaleType4KindE0ELNS_15FloatRoundStyleE2EaEENS1_15EpilogueDefaultEEEEEvvEEEEvNT_6ParamsE:
[----:B------:R-:W0:Y:S01]  /*0000*/  LDC R1, c[0x0][0x28] ;  /* 0x00000a00ff017b82 */ /* 0x000e220000000800 */
[----:B------:R-:W1:Y:S01]  /*0010*/  S2R R61, SR_TID.X ;  /* 0x00000000003d7919 */ /* 0x000e620000002100 */
[----:B------:R-:W-:Y:S01]  /*0020*/  ELECT P0, URZ, PT ;  /* 0x00000000003f782f */ /* 0x000fe20003800000 */
[----:B------:R-:W-:Y:S01]  /*0030*/  BSSY B0, `(.L_x_0) ;  /* 0x000000f000007945 */ /* 0x000fe20003800000 */
[--C-:B-1----:R-:W-:Y:S02]  /*0040*/  SHF.R.U32.HI R0, RZ, 0x5, R61.reuse ;  /* 0x00000005ff007819 */ /* 0x102fe4000001163d */
[----:B------:R-:W-:-:S03]  /*0050*/  SHF.R.U32.HI R8, RZ, 0x7, R61 ;  /* 0x00000007ff087819 */ /* 0x000fc6000001163d */
[----:B------:R-:W1:Y:S04]  /*0060*/  SHFL.IDX PT, R3, R0, RZ, 0x1f ;  /* 0x00001fff00037589 */ /* 0x000e6800000e0000 */
[----:B------:R2:W3:Y:S01]  /*0070*/  SHFL.IDX PT, R2, R8, RZ, 0x1f ;  /* 0x00001fff08027589 */ /* 0x0004e200000e0000 */
[----:B-1----:R-:W-:-:S13]  /*0080*/  ISETP.NE.OR P0, PT, R3, RZ, !P0 ;  /* 0x000000ff0300720c */ /* 0x002fda0004705670 */
[----:B0-23--:R-:W-:Y:S05]  /*0090*/  @P0 BRA `(.L_x_1) ;  /* 0x0000000000200947 */ /* 0x00dfea0003800000 */
[----:B------:R-:W-:Y:S02]  /*00a0*/  ULDC.64 UR4, c[0x0][0x198] ;  /* 0x0000660000047ab9 */ /* 0x000fe40000000a00 */
[----:B------:R-:W-:Y:S02]  /*00b0*/  UIADD3 UR6, UP0, UR4, 0xf0, URZ ;  /* 0x000000f004067890 */ /* 0x000fe4000ff1e03f */
[----:B------:R-:W-:Y:S02]  /*00c0*/  UIADD3 UR4, UP1, UR4, 0x1f0, URZ ;  /* 0x000001f004047890 */ /* 0x000fe4000ff3e03f */
[----:B------:R-:W-:Y:S02]  /*00d0*/  UIADD3.X UR7, URZ, UR5, URZ, UP0, !UPT ;  /* 0x000000053f077290 */ /* 0x000fe400087fe43f */
[----:B------:R-:W-:-:S07]  /*00e0*/  UIADD3.X UR5, URZ, UR5, URZ, UP1, !UPT ;  /* 0x000000053f057290 */ /* 0x000fce0008ffe43f */
[----:B------:R0:W-:Y:S02]  /*00f0*/  UTMACCTL.PF [UR6] ;  /* 0x00000000060079b9 */ /* 0x0001e40008040000 */
[----:B------:R0:W-:Y:S02]  /*0100*/  UTMACCTL.PF [UR4] ;  /* 0x00000000040079b9 */ /* 0x0001e40008040000 */
[----:B0-----:R-:W-:Y:S01]  /*0110*/  NOP ;  /* 0x0000000000007918 */ /* 0x001fe20000000000 */
.L_x_1:
[----:B------:R-:W-:Y:S05]  /*0120*/  BSYNC B0 ;  /* 0x0000000000007941 */ /* 0x000fea0003800000 */
.L_x_0:
[----:B------:R-:W0:Y:S02]  /*0130*/  SHFL.IDX PT, R5, R0, RZ, 0x1f ;  /* 0x00001fff00057589 */ /* 0x000e2400000e0000 */
[----:B0-----:R-:W-:-:S13]  /*0140*/  ISETP.NE.AND P0, PT, R5, RZ, PT ;  /* 0x000000ff0500720c */ /* 0x001fda0003f05270 */
[----:B------:R-:W-:Y:S05]  /*0150*/  @P0 BRA `(.L_x_2) ;  /* 0x00000004006c0947 */ /* 0x000fea0003800000 */
[----:B------:R-:W-:Y:S01]  /*0160*/  ELECT P0, URZ, PT ;  /* 0x00000000003f782f */ /* 0x000fe20003800000 */
[----:B------:R-:W-:-:S12]  /*0170*/  BSSY B0, `(.L_x_2) ;  /* 0x0000059000007945 */ /* 0x000fd80003800000 */
[----:B------:R-:W-:Y:S05]  /*0180*/  @!P0 BRA `(.L_x_3) ;  /* 0x00000004005c8947 */ /* 0x000fea0003800000 */
[----:B------:R-:W0:Y:S01]  /*0190*/  S2UR UR8, SR_CgaCtaId ;  /* 0x00000000000879c3 */ /* 0x000e220000008800 */
[----:B------:R-:W-:Y:S01]  /*01a0*/  UMOV UR4, 0x400 ;  /* 0x0000040000047882 */ /* 0x000fe20000000000 */
[----:B------:R-:W-:Y:S01]  /*01b0*/  UMOV UR5, 0x1 ;  /* 0x0000000100057882 */ /* 0x000fe20000000000 */
[----:B------:R-:W-:Y:S02]  /*01c0*/  UMOV UR6, 0x6 ;  /* 0x0000000600067882 */ /* 0x000fe40000000000 */
[----:B------:R-:W-:-:S04]  /*01d0*/  UIADD3 UR6, -UR6, 0x100000, URZ ;  /* 0x0010000006067890 */ /* 0x000fc8000fffe13f */
[----:B------:R-:W-:Y:S02]  /*01e0*/  USHF.L.U32 UR7, UR6, 0xb, URZ ;  /* 0x0000000b06077899 */ /* 0x000fe4000800063f */
[----:B------:R-:W-:Y:S02]  /*01f0*/  USHF.L.U32 UR6, UR6, 0x1, URZ ;  /* 0x0000000106067899 */ /* 0x000fe4000800063f */
[----:B0-----:R-:W-:Y:S02]  /*0200*/  ULEA UR8, UR8, UR4, 0x18 ;  /* 0x0000000408087291 */ /* 0x001fe4000f8ec03f */
[----:B------:R-:W-:-:S04]  /*0210*/  UIADD3 UR4, -UR5, 0x100000, URZ ;  /* 0x0010000005047890 */ /* 0x000fc8000fffe13f */
[----:B------:R-:W-:Y:S02]  /*0220*/  USHF.L.U32 UR5, UR4, 0xb, URZ ;  /* 0x0000000b04057899 */ /* 0x000fe4000800063f */
[----:B------:R-:W-:Y:S01]  /*0230*/  USHF.L.U32 UR4, UR4, 0x1, URZ ;  /* 0x0000000104047899 */ /* 0x000fe2000800063f */
[----:B------:R-:W0:Y:S11]  /*0240*/  FENCE.VIEW.ASYNC.S ;  /* 0x00000000000073c6 */ /* 0x000e360000000000 */
[----:B0-----:R0:W1:Y:S01]  /*0250*/  SYNCS.EXCH.64 URZ, [UR8], UR4 ;  /* 0x00000004083f75b2 */ /* 0x0010620008000100 */
[----:B------:R0:W2:Y:S01]  /*0260*/  SYNCS.EXCH.64 URZ, [UR8+0x128], UR6 ;  /* 0x00012806083f75b2 */ /* 0x0000a20008000100 */
[----:B------:R0:W3:Y:S01]  /*0270*/  SYNCS.EXCH.64 URZ, [UR8+0x8], UR4 ;  /* 0x00000804083f75b2 */ /* 0x0000e20008000100 */
[----:B------:R0:W4:Y:S01]  /*0280*/  SYNCS.EXCH.64 URZ, [UR8+0x130], UR6 ;  /* 0x00013006083f75b2 */ /* 0x0001220008000100 */
[----:B------:R0:W0:Y:S01]  /*0290*/  SYNCS.EXCH.64 URZ, [UR8+0x10], UR4 ;  /* 0x00001004083f75b2 */ /* 0x0000220008000100 */
        /* <DEDUP_REMOVED lines=69> */
[----:B-1234-:R-:W-:Y:S01]  /*06f0*/  NOP ;  /* 0x0000000000007918 */ /* 0x01efe20000000000 */
.L_x_3:
[----:B0-----:R-:W-:Y:S05]  /*0700*/  BSYNC B0 ;  /* 0x0000000000007941 */ /* 0x001fea0003800000 */
.L_x_2:
[----:B------:R-:W-:Y:S01]  /*0710*/  SHF.R.S32.HI R4, RZ, 0x1f, R61 ;  /* 0x0000001fff047819 */ /* 0x000fe2000001143d */
[----:B------:R-:W0:Y:S01]  /*0720*/  SHFL.IDX PT, R0, R0, RZ, 0x1f ;  /* 0x00001fff00007589 */ /* 0x000e2200000e0000 */
[----:B------:R-:W1:Y:S01]  /*0730*/  S2UR UR8, SR_CTAID.X ;  /* 0x00000000000879c3 */ /* 0x000e620000002500 */
[----:B------:R-:W-:Y:S02]  /*0740*/  ELECT P0, URZ, PT ;  /* 0x00000000003f782f */ /* 0x000fe40003800000 */
[----:B------:R-:W-:Y:S01]  /*0750*/  LEA.HI R4, R4, R61, RZ, 0x7 ;  /* 0x0000003d04047211 */ /* 0x000fe200078f38ff */
[----:B------:R-:W-:Y:S01]  /*0760*/  ULDC UR4, c[0x0][0x150] ;  /* 0x0000540000047ab9 */ /* 0x000fe20000000800 */
[----:B------:R-:W-:Y:S01]  /*0770*/  NOP ;  /* 0x0000000000007918 */ /* 0x000fe20000000000 */
[----:B------:R-:W-:Y:S01]  /*0780*/  NOP ;  /* 0x0000000000007918 */ /* 0x000fe20000000000 */
[----:B------:R-:W-:Y:S01]  /*0790*/  LOP3.LUT R4, R4, 0xffffff80, RZ, 0xc0, !PT ;  /* 0xffffff8004047812 */ /* 0x000fe200078ec0ff */
[----:B------:R-:W-:Y:S01]  /*07a0*/  IMAD.MOV.U32 R22, RZ, RZ, 0x1 ;  /* 0x00000001ff167424 */ /* 0x000fe200078e00ff */
[----:B------:R-:W2:Y:S01]  /*07b0*/  LDC R11, c[0x0][0x144] ;  /* 0x00005100ff0b7b82 */ /* 0x000ea20000000800 */
[----:B------:R-:W-:-:S02]  /*07c0*/  ISETP.NE.AND P3, PT, R2, RZ, PT ;  /* 0x000000ff0200720c */ /* 0x000fc40003f65270 */
[----:B------:R-:W-:Y:S02]  /*07d0*/  IMAD.IADD R9, R61, 0x1, -R4 ;  /* 0x000000013d097824 */ /* 0x000fe400078e0a04 */
[----:B------:R-:W3:Y:S03]  /*07e0*/  S2R R4, SR_CTAID.Y ;  /* 0x0000000000047919 */ /* 0x000ee60000002600 */
[----:B------:R-:W-:Y:S01]  /*07f0*/  SHF.R.S32.HI R6, RZ, 0x1f, R9 ;  /* 0x0000001fff067819 */ /* 0x000fe20000011409 */
[----:B------:R-:W4:Y:S03]  /*0800*/  LDC R13, c[0x0][0x140] ;  /* 0x00005000ff0d7b82 */ /* 0x000f260000000800 */
[----:B------:R-:W-:Y:S02]  /*0810*/  LEA.HI R6, R6, R9, RZ, 0x3 ;  /* 0x0000000906067211 */ /* 0x000fe400078f18ff */
[----:B0-----:R-:W-:-:S02]  /*0820*/  ISETP.NE.OR P0, PT, R0, RZ, !P0 ;  /* 0x000000ff0000720c */ /* 0x001fc40004705670 */
[--C-:B------:R-:W-:Y:S02]  /*0830*/  SHF.R.S32.HI R0, RZ, 0x3, R6.reuse ;  /* 0x00000003ff007819 */ /* 0x100fe40000011406 */
[----:B------:R-:W-:Y:S02]  /*0840*/  SHF.R.S32.HI R7, RZ, 0x1f, R6 ;  /* 0x0000001fff077819 */ /* 0x000fe40000011406 */
[----:B-1----:R-:W-:Y:S02]  /*0850*/  I2FP.F32.U32 R10, UR8 ;  /* 0x00000008000a7c45 */ /* 0x002fe40008201000 */
[----:B------:R-:W-:Y:S02]  /*0860*/  SHF.R.S32.HI R6, RZ, 0x1f, R5 ;  /* 0x0000001fff067819 */ /* 0x000fe40000011405 */
[----:B------:R-:W-:Y:S01]  /*0870*/  LEA.HI R7, R7, R0, RZ, 0x2 ;  /* 0x0000000007077211 */ /* 0x000fe200078f10ff */
[----:B------:R-:W-:Y:S01]  /*0880*/  FMUL R10, R10, UR4 ;  /* 0x000000040a0a7c20 */ /* 0x000fe20008400000 */
[----:B------:R-:W-:Y:S01]  /*0890*/  LEA.HI R6, R6, R5, RZ, 0x2 ;  /* 0x0000000506067211 */ /* 0x000fe200078f10ff */
[----:B------:R-:W-:Y:S01]  /*08a0*/  VOTEU.ALL UP0, P0 ;  /* 0x00000000003f7886 */ /* 0x000fe20000000000 */
[----:B------:R-:W-:Y:S01]  /*08b0*/  LOP3.LUT R7, R7, 0xfffffffc, RZ, 0xc0, !PT ;  /* 0xfffffffc07077812 */ /* 0x000fe200078ec0ff */
[----:B------:R-:W-:Y:S01]  /*08c0*/  ULDC UR4, c[0x0][0x154] ;  /* 0x0000550000047ab9 */ /* 0x000fe20000000800 */
[----:B------:R-:W-:Y:S01]  /*08d0*/  LOP3.LUT R6, R6, 0x3ffffffc, RZ, 0xc0, !PT ;  /* 0x3ffffffc06067812 */ /* 0x000fe200078ec0ff */
[----:B------:R-:W0:Y:S01]  /*08e0*/  F2I.U32.TRUNC.NTZ R10, R10 ;  /* 0x0000000a000a7305 */ /* 0x000e22000020f000 */
[----:B------:R-:W1:Y:S01]  /*08f0*/  @!UP0 S2UR UR7, SR_CgaCtaId ;  /* 0x00000000000789c3 */ /* 0x000e620000008800 */
[----:B------:R-:W-:Y:S01]  /*0900*/  IMAD.IADD R7, R0, 0x1, -R7 ;  /* 0x0000000100077824 */ /* 0x000fe200078e0a07 */
[----:B------:R-:W-:Y:S01]  /*0910*/  SHF.R.S32.HI R0, RZ, 0x1f, R3 ;  /* 0x0000001fff007819 */ /* 0x000fe20000011403 */
[----:B------:R-:W-:Y:S01]  /*0920*/  IMAD.IADD R6, R5, 0x1, -R6 ;  /* 0x0000000105067824 */ /* 0x000fe200078e0a06 */
[----:B---3--:R-:W-:Y:S01]  /*0930*/  I2FP.F32.U32 R12, R4 ;  /* 0x00000004000c7245 */ /* 0x008fe20000201000 */
[----:B------:R-:W-:Y:S01]  /*0940*/  @!UP0 UMOV UR6, 0x400 ;  /* 0x0000040000068882 */ /* 0x000fe20000000000 */
[----:B------:R-:W-:Y:S01]  /*0950*/  LEA.HI R0, R0, R3, RZ, 0x2 ;  /* 0x0000000300007211 */ /* 0x000fe200078f10ff */
[----:B------:R-:W-:Y:S01]  /*0960*/  IMAD R19, R6, 0x4, R7 ;  /* 0x0000000406137824 */ /* 0x000fe200078e0207 */
[----:B----4-:R-:W-:Y:S01]  /*0970*/  ISETP.EQ.U32.AND P2, PT, R13, 0x1, PT ;  /* 0x000000010d00780c */ /* 0x010fe20003f42070 */
[----:B------:R-:W-:Y:S01]  /*0980*/  FMUL R12, R12, UR4 ;  /* 0x000000040c0c7c20 */ /* 0x000fe20008400000 */
[----:B------:R-:W3:Y:S01]  /*0990*/  LDC R7, c[0x0][0x148] ;  /* 0x00005200ff077b82 */ /* 0x000ee20000000800 */
[----:B------:R-:W-:Y:S01]  /*09a0*/  LOP3.LUT R0, R0, 0xfffffffc, RZ, 0xc0, !PT ;  /* 0xfffffffc00007812 */ /* 0x000fe200078ec0ff */
[----:B------:R-:W-:Y:S01]  /*09b0*/  UMOV UR4, 0x20 ;  /* 0x0000002000047882 */ /* 0x000fe20000000000 */
[----:B------:R-:W-:Y:S01]  /*09c0*/  LEA.HI R6, R19, R19, RZ, 0x1 ;  /* 0x0000001313067211 */ /* 0x000fe200078f08ff */
[----:B0-----:R-:W-:Y:S01]  /*09d0*/  IMAD.MOV R14, RZ, RZ, -R10 ;  /* 0x000000ffff0e7224 */ /* 0x001fe200078e0a0a */
[----:B------:R-:W0:Y:S01]  /*09e0*/  F2I.U32.TRUNC.NTZ R12, R12 ;  /* 0x0000000c000c7305 */ /* 0x000e22000020f000 */
[----:B------:R-:W-:Y:S01]  /*09f0*/  IMAD.IADD R3, R3, 0x1, -R0 ;  /* 0x0000000103037824 */ /* 0x000fe200078e0a00 */
[----:B------:R-:W-:Y:S01]  /*0a00*/  LOP3.LUT R10, R6, 0xfffffffe, RZ, 0xc0, !PT ;  /* 0xfffffffe060a7812 */ /* 0x000fe200078ec0ff */
[----:B--2---:R-:W-:Y:S01]  /*0a10*/  IMAD R6, R11, R14, UR8 ;  /* 0x000000080b067e24 */ /* 0x004fe2000f8e020e */
[----:B------:R-:W-:-:S04]  /*0a20*/  @!UP0 UIADD3 UR4, -UR4, 0x100000, URZ ;  /* 0x0010000004048890 */ /* 0x000fc8000fffe13f */
[----:B------:R-:W-:Y:S02]  /*0a30*/  @!UP0 USHF.L.U32 UR5, UR4, 0xb, URZ ;  /* 0x0000000b04058899 */ /* 0x000fe4000800063f */
[----:B------:R-:W-:Y:S01]  /*0a40*/  @!UP0 USHF.L.U32 UR4, UR4, 0x1, URZ ;  /* 0x0000000104048899 */ /* 0x000fe2000800063f */
[----:B------:R-:W-:Y:S01]  /*0a50*/  ISETP.NE.AND P1, PT, R3, 0x3, PT ;  /* 0x000000030300780c */ /* 0x000fe20003f25270 */
[C---:B------:R-:W-:Y:S01]  /*0a60*/  IMAD.IADD R11, R19.reuse, 0x1, -R10 ;  /* 0x00000001130b7824 */ /* 0x040fe200078e0a0a */
[----:B------:R-:W-:Y:S01]  /*0a70*/  VOTEU.ALL UP1, P0 ;  /* 0x00000000003f7886 */ /* 0x000fe20000020000 */
[----:B------:R-:W-:Y:S01]  /*0a80*/  IMAD.SHL.U32 R10, R19, 0x4, RZ ;  /* 0x00000004130a7824 */ /* 0x000fe200078e00ff */
[----:B-1----:R-:W-:Y:S01]  /*0a90*/  @!UP0 ULEA UR6, UR7, UR6, 0x18 ;  /* 0x0000000607068291 */ /* 0x002fe2000f8ec03f */
[----:B------:R-:W-:Y:S01]  /*0aa0*/  ISETP.EQ.OR P1, PT, R3, RZ, !P1 ;  /* 0x000000ff0300720c */ /* 0x000fe20004f22670 */
[----:B------:R-:W-:Y:S01]  /*0ab0*/  VOTEU.ALL UP0, P0 ;  /* 0x00000000003f7886 */ /* 0x000fe20000000000 */
[----:B------:R-:W-:-:S02]  /*0ac0*/  ISETP.NE.AND P4, PT, R11, R6, PT ;  /* 0x000000060b00720c */ /* 0x000fc40003f85270 */
[----:B------:R-:W-:Y:S01]  /*0ad0*/  LOP3.LUT R19, R19, 0xc, R10, 0x78, !PT ;  /* 0x0000000c13137812 */ /* 0x000fe200078e780a */
[----:B0-----:R-:W-:Y:S01]  /*0ae0*/  IMAD.MOV R21, RZ, RZ, -R12 ;  /* 0x000000ffff157224 */ /* 0x001fe200078e0a0c */
[----:B------:R-:W-:Y:S01]  /*0af0*/  LOP3.LUT P0, RZ, R9, 0x7, RZ, 0xc0, !PT ;  /* 0x0000000709ff7812 */ /* 0x000fe2000780c0ff */
[C---:B------:R-:W-:Y:S01]  /*0b00*/  VIADD R12, R2.reuse, 0xffffffff ;  /* 0xffffffff020c7836 */ /* 0x040fe20000000000 */
[----:B------:R-:W-:Y:S01]  /*0b10*/  ISETP.EQ.AND P1, PT, R2, RZ, P1 ;  /* 0x000000ff0200720c */ /* 0x000fe20000f22270 */
[----:B---3--:R-:W-:Y:S01]  /*0b20*/  IMAD R11, R7, R21, R4 ;  /* 0x00000015070b7224 */ /* 0x008fe200078e0204 */
[----:B------:R-:W-:Y:S01]  /*0b30*/  ISETP.LT.U32.AND P0, PT, R19, 0x4, !P0 ;  /* 0x000000041300780c */ /* 0x000fe20004701070 */
[----:B------:R-:W0:Y:S02]  /*0b40*/  FENCE.VIEW.ASYNC.S ;  /* 0x00000000000073c6 */ /* 0x000e240000000000 */
[----:B0-----:R0:W1:Y:S01]  /*0b50*/  @!UP0 SYNCS.EXCH.64 URZ, [UR6+0x260], UR4 ;  /* 0x00026004063f85b2 */ /* 0x0010620008000100 */
[----:B------:R-:W-:-:S02]  /*0b60*/  ISETP.GE.U32.AND P6, PT, R12, 0x2, PT ;  /* 0x000000020c00780c */ /* 0x000fc40003fc6070 */
[----:B------:R-:W-:Y:S02]  /*0b70*/  SEL R9, RZ, 0x1, !P0 ;  /* 0x00000001ff097807 */ /* 0x000fe40004000000 */
[----:B------:R-:W-:Y:S02]  /*0b80*/  @P4 LEA.HI R0, R19, R19, RZ, 0x1 ;  /* 0x0000001313004211 */ /* 0x000fe400078f08ff */
[----:B------:R-:W-:Y:S02]  /*0b90*/  SEL R18, RZ, 0x1, !P1 ;  /* 0x00000001ff127807 */ /* 0x000fe40004800000 */
[----:B------:R-:W-:Y:S02]  /*0ba0*/  @P4 SHF.R.S32.HI R0, RZ, 0x1, R0 ;  /* 0x00000001ff004819 */ /* 0x000fe40000011400 */
[----:B------:R-:W-:Y:S02]  /*0bb0*/  SEL R18, R18, 0x2, P6 ;  /* 0x0000000212127807 */ /* 0x000fe40003000000 */
[----:B------:R-:W-:-:S02]  /*0bc0*/  @P4 ISETP.NE.AND P5, PT, R0, R11, PT ;  /* 0x0000000b0000420c */ /* 0x000fc40003fa5270 */
[----:B------:R-:W-:Y:S01]  /*0bd0*/  LOP3.LUT R0, R61, 0x7f, RZ, 0xc0, !PT ;  /* 0x0000007f3d007812 */ /* 0x000fe200078ec0ff */
[----:B------:R0:W2:Y:S01]  /*0be0*/  @!UP1 SYNCS.EXCH.64 URZ, [UR6+0x268], UR4 ;  /* 0x00026804063f95b2 */ /* 0x0000a20008000100 */
[----:B------:R-:W-:Y:S01]  /*0bf0*/  @P4 SEL R22, RZ, 0x1, P5 ;  /* 0x00000001ff164807 */ /* 0x000fe20002800000 */
[----:B------:R-:W-:-:S03]  /*0c00*/  NOP ;  /* 0x0000000000007918 */ /* 0x000fc60000000000 */
[----:B------:R-:W-:Y:S01]  /*0c10*/  LOP3.LUT R22, R22, R9, RZ, 0xc0, !PT ;  /* 0x0000000916167212 */ /* 0x000fe200078ec0ff */
[----:B0-----:R-:W-:Y:S06]  /*0c20*/  @!P2 BRA `(.L_x_4) ;  /* 0x000000000008a947 */ /* 0x001fec0003800000 */
[----:B-12---:R-:W-:Y:S01]  /*0c30*/  UCGABAR_ARV ;  /* 0x00000000000079c7 */ /* 0x006fe20008000000 */
[----:B------:R-:W-:Y:S05]  /*0c40*/  BRA `(.L_x_5) ;  /* 0x0000000000047947 */ /* 0x000fea0003800000 */
.L_x_4:
[----:B-12---:R-:W-:Y:S01]  /*0c50*/  NOP ;  /* 0x0000000000007918 */ /* 0x006fe20000000000 */
.L_x_5:
[----:B------:R-:W0:Y:S01]  /*0c60*/  LDC R2, c[0x0][0x65c] ;  /* 0x00019700ff027b82 */ /* 0x000e220000000800 */
[----:B------:R-:W-:Y:S02]  /*0c70*/  IMAD.U32 R10, RZ, RZ, UR8 ;  /* 0x00000008ff0a7e24 */ /* 0x000fe4000f8e00ff */
[----:B------:R-:W-:Y:S01]  /*0c80*/  IMAD.MOV.U32 R11, RZ, RZ, RZ ;  /* 0x000000ffff0b7224 */ /* 0x000fe200078e00ff */
[----:B0-----:R-:W-:-:S04]  /*0c90*/  ISETP.NE.AND P1, PT, R2, 0x1, PT ;  /* 0x000000010200780c */ /* 0x001fc80003f25270 */
[----:B------:R-:W-:-:S09]  /*0ca0*/  P2R R5, PR, RZ, 0x2 ;  /* 0x00000002ff057803 */ /* 0x000fd20000000000 */
[----:B------:R-:W0:Y:S01]  /*0cb0*/  @P1 LDC R17, c[0x0][0x10] ;  /* 0x00000400ff111b82 */ /* 0x000e220000000800 */
[----:B------:R-:W-:Y:S02]  /*0cc0*/  @P1 IMAD.MOV.U32 R5, RZ, RZ, RZ ;  /* 0x000000ffff051224 */ /* 0x000fe400078e00ff */
[----:B------:R-:W-:-:S05]  /*0cd0*/  @P1 IMAD.MOV.U32 R13, RZ, RZ, RZ ;  /* 0x000000ffff0d1224 */ /* 0x000fca00078e00ff */
[----:B------:R-:W1:Y:S01]  /*0ce0*/  @!P1 LDC R9, c[0x0][0xc] ;  /* 0x00000300ff099b82 */ /* 0x000e620000000800 */
[----:B------:R-:W-:Y:S01]  /*0cf0*/  ULDC UR4, c[0x0][0xc] ;  /* 0x0000030000047ab9 */ /* 0x000fe20000000800 */
[----:B------:R-:W-:Y:S01]  /*0d00*/  ULDC UR5, c[0x0][0x10] ;  /* 0x0000040000057ab9 */ /* 0x000fe20000000800 */
[----:B------:R-:W-:Y:S01]  /*0d10*/  ULDC UR6, c[0x0][0x14] ;  /* 0x0000050000067ab9 */ /* 0x000fe20000000800 */
[----:B------:R-:W-:-:S04]  /*0d20*/  UIMAD.WIDE.U32 UR4, UR4, UR5, URZ ;  /* 0x00000005040472a5 */ /* 0x000fc8000f8e003f */
[----:B------:R-:W-:Y:S02]  /*0d30*/  UIMAD.WIDE.U32 UR36, UR4, UR6, URZ ;  /* 0x00000006042472a5 */ /* 0x000fe4000f8e003f */
[----:B------:R-:W-:-:S04]  /*0d40*/  UIMAD UR42, UR5, UR6, URZ ;  /* 0x00000006052a72a4 */ /* 0x000fc8000f8e023f */
[----:B------:R-:W-:Y:S01]  /*0d50*/  UIADD3 UR42, UR37, UR42, URZ ;  /* 0x0000002a252a7290 */ /* 0x000fe2000fffe03f */
[----:B0-----:R-:W-:-:S04]  /*0d60*/  @P1 IMAD.WIDE.U32 R16, R17, UR8, R4 ;  /* 0x0000000811101c25 */ /* 0x001fc8000f8e0004 */
[----:B------:R-:W-:Y:S02]  /*0d70*/  @P1 IMAD.IADD R17, R17, 0x1, R13 ;  /* 0x0000000111111824 */ /* 0x000fe400078e020d */
[----:B-1----:R-:W-:-:S04]  /*0d80*/  @!P1 IMAD.WIDE.U32 R10, R4, R9, R10 ;  /* 0x00000009040a9225 */ /* 0x002fc800078e000a */
[----:B------:R-:W-:Y:S02]  /*0d90*/  @!P1 IMAD.MOV.U32 R16, RZ, RZ, R10 ;  /* 0x000000ffff109224 */ /* 0x000fe400078e000a */
[----:B------:R-:W-:Y:S01]  /*0da0*/  @!P1 IMAD.MOV.U32 R17, RZ, RZ, R11 ;  /* 0x000000ffff119224 */ /* 0x000fe200078e000b */
[----:B------:R-:W-:Y:S06]  /*0db0*/  @!P2 BRA `(.L_x_6) ;  /* 0x00000000000ca947 */ /* 0x000fec0003800000 */
[----:B------:R-:W-:Y:S01]  /*0dc0*/  UCGABAR_WAIT ;  /* 0x0000000000007dc7 */ /* 0x000fe20008000000 */
[----:B------:R-:W-:Y:S01]  /*0dd0*/  CCTL.IVALL ;  /* 0x00000000ff00798f */ /* 0x000fe20002000000 */
[----:B------:R-:W-:Y:S05]  /*0de0*/  BRA `(.L_x_7) ;  /* 0x0000000000047947 */ /* 0x000fea0003800000 */
.L_x_6:
[----:B------:R-:W-:Y:S06]  /*0df0*/  BAR.SYNC.DEFER_BLOCKING 0x0 ;  /* 0x0000000000007b1d */ /* 0x000fec0000010000 */
.L_x_7:
[----:B------:R-:W-:Y:S05]  /*0e00*/  @!P3 BRA `(.L_x_8) ;  /* 0x0000003400e8b947 */ /* 0x000fea0003800000 */
[----:B------:R-:W-:-:S13]  /*0e10*/  ISETP.GT.U32.AND P0, PT, R12, 0x1, PT ;  /* 0x000000010c00780c */ /* 0x000fda0003f04070 */
[----:B------:R-:W-:Y:S05]  /*0e20*/  @P0 EXIT ;  /* 0x000000000000094d */ /* 0x000fea0003800000 */
[----:B------:R-:W-:Y:S01]  /*0e30*/  ULDC.64 UR4, c[0x0][0x650] ;  /* 0x0001940000047ab9 */ /* 0x000fe20000000a00 */
[----:B------:R-:W-:Y:S01]  /*0e40*/  PRMT R3, RZ, 0x7610, R3 ;  /* 0x00007610ff037816 */ /* 0x000fe20000000003 */
[----:B------:R-:W-:Y:S01]  /*0e50*/  IMAD.MOV.U32 R69, RZ, RZ, -0x1 ;  /* 0xffffffffff457424 */ /* 0x000fe200078e00ff */
[----:B------:R-:W-:Y:S01]  /*0e60*/  ISETP.GE.U32.AND P0, PT, R16, UR4, PT ;  /* 0x0000000410007c0c */ /* 0x000fe2000bf06070 */
[----:B------:R-:W-:Y:S02]  /*0e70*/  IMAD.MOV.U32 R68, RZ, RZ, -0x1 ;  /* 0xffffffffff447424 */ /* 0x000fe400078e00ff */
[----:B------:R-:W-:Y:S01]  /*0e80*/  IMAD.MOV.U32 R67, RZ, RZ, -0x1 ;  /* 0xffffffffff437424 */ /* 0x000fe200078e00ff */
[----:B------:R-:W-:-:S13]  /*0e90*/  ISETP.GE.U32.AND.EX P0, PT, R17, UR5, PT, P0 ;  /* 0x0000000511007c0c */ /* 0x000fda000bf06100 */
[----:B------:R-:W-:Y:S05]  /*0ea0*/  @P0 BRA `(.L_x_9) ;  /* 0x0000000400280947 */ /* 0x000fea0003800000 */
[----:B------:R-:W0:Y:S01]  /*0eb0*/  LDC.64 R24, c[0x0][0x628] ;  /* 0x00018a00ff187b82 */ /* 0x000e220000000a00 */
[----:B------:R-:W-:Y:S02]  /*0ec0*/  IMAD.MOV.U32 R10, RZ, RZ, R16 ;  /* 0x000000ffff0a7224 */ /* 0x000fe400078e0010 */
[----:B------:R-:W-:-:S05]  /*0ed0*/  IMAD.MOV.U32 R11, RZ, RZ, R17 ;  /* 0x000000ffff0b7224 */ /* 0x000fca00078e0011 */
[----:B------:R-:W1:Y:S08]  /*0ee0*/  LDC R20, c[0x0][0x630] ;  /* 0x00018c00ff147b82 */ /* 0x000e700000000800 */
[----:B------:R-:W2:Y:S01]  /*0ef0*/  LDC.64 R26, c[0x0][0x620] ;  /* 0x00018800ff1a7b82 */ /* 0x000ea20000000a00 */
[----:B0-----:R-:W-:-:S04]  /*0f00*/  ISETP.NE.U32.AND P0, PT, R24, RZ, PT ;  /* 0x000000ff1800720c */ /* 0x001fc80003f05070 */
[----:B------:R-:W-:-:S13]  /*0f10*/  ISETP.NE.AND.EX P0, PT, R25, RZ, PT, P0 ;  /* 0x000000ff1900720c */ /* 0x000fda0003f05300 */
[----:B-12---:R-:W-:Y:S05]  /*0f20*/  @!P0 BRA `(.L_x_10) ;  /* 0x0000000000288947 */ /* 0x006fea0003800000 */
[----:B------:R-:W0:Y:S02]  /*0f30*/  LDC R3, c[0x0][0x634] ;  /* 0x00018d00ff037b82 */ /* 0x000e240000000800 */
[----:B0-----:R-:W-:-:S05]  /*0f40*/  IADD3 R3, P0, R16, R3, RZ ;  /* 0x0000000310037210 */ /* 0x001fca0007f1e0ff */
[----:B------:R-:W-:-:S04]  /*0f50*/  IMAD.X R9, RZ, RZ, R17, P0 ;  /* 0x000000ffff097224 */ /* 0x000fc800000e0611 */
[----:B------:R-:W-:-:S04]  /*0f60*/  IMAD.WIDE.U32 R10, R9, R24, RZ ;  /* 0x00000018090a7225 */ /* 0x000fc800078e00ff */
[----:B------:R-:W-:-:S04]  /*0f70*/  IMAD.WIDE.U32 R12, P0, R3, R25, R10 ;  /* 0x00000019030c7225 */ /* 0x000fc8000780000a */
[----:B------:R-:W-:-:S04]  /*0f80*/  IMAD.WIDE.U32 R10, R3, R24, RZ ;  /* 0x00000018030a7225 */ /* 0x000fc800078e00ff */
[----:B------:R-:W-:Y:S01]  /*0f90*/  IMAD.X R15, RZ, RZ, RZ, P0 ;  /* 0x000000ffff0f7224 */ /* 0x000fe200000e06ff */
[----:B------:R-:W-:Y:S01]  /*0fa0*/  IADD3 RZ, P0, R11, R12, RZ ;  /* 0x0000000c0bff7210 */ /* 0x000fe20007f1e0ff */
[----:B------:R-:W-:-:S04]  /*0fb0*/  IMAD.MOV.U32 R14, RZ, RZ, R13 ;  /* 0x000000ffff0e7224 */ /* 0x000fc800078e000d */
[----:B------:R-:W-:-:S08]  /*0fc0*/  IMAD.WIDE.U32.X R10, R9, R25, R14, P0 ;  /* 0x00000019090a7225 */ /* 0x000fd000000e040e */
.L_x_10:
[----:B------:R-:W0:Y:S01]  /*0fd0*/  LDC.64 R30, c[0x0][0x640] ;  /* 0x00019000ff1e7b82 */ /* 0x000e220000000a00 */
[-CC-:B------:R-:W-:Y:S01]  /*0fe0*/  SHF.R.U64 R67, R10, R20.reuse, R11.reuse ;  /* 0x000000140a437219 */ /* 0x180fe2000000120b */
[----:B------:R-:W-:Y:S01]  /*0ff0*/  IMAD R25, R7, R21, R4 ;  /* 0x0000001507197224 */ /* 0x000fe200078e0204 */
[----:B------:R-:W-:Y:S01]  /*1000*/  SHF.R.U32.HI R3, RZ, R20, R11 ;  /* 0x00000014ff037219 */ /* 0x000fe2000001160b */
[----:B------:R-:W-:Y:S01]  /*1010*/  IMAD.MOV.U32 R21, RZ, RZ, 0x1 ;  /* 0x00000001ff157424 */ /* 0x000fe200078e00ff */
[----:B------:R-:W-:-:S03]  /*1020*/  IADD3 R5, P0, RZ, -R67, RZ ;  /* 0x80000043ff057210 */ /* 0x000fc60007f1e0ff */
[----:B------:R-:W1:Y:S02]  /*1030*/  LDC R24, c[0x0][0x618] ;  /* 0x00018600ff187b82 */ /* 0x000e640000000800 */
[----:B------:R-:W-:Y:S02]  /*1040*/  IMAD.X R3, RZ, RZ, ~R3, P0 ;  /* 0x000000ffff037224 */ /* 0x000fe400000e0e03 */
[----:B------:R-:W-:-:S04]  /*1050*/  IMAD.WIDE.U32 R10, R5, R26, R16 ;  /* 0x0000001a050a7225 */ /* 0x000fc800078e0010 */
[----:B------:R-:W2:Y:S01]  /*1060*/  LDC R20, c[0x0][0x608] ;  /* 0x00018200ff147b82 */ /* 0x000ea20000000800 */
[----:B------:R-:W-:Y:S02]  /*1070*/  IMAD R12, R3, R26, RZ ;  /* 0x0000001a030c7224 */ /* 0x000fe400078e02ff */
[----:B------:R-:W-:Y:S02]  /*1080*/  IMAD.MOV.U32 R3, RZ, RZ, -0x1 ;  /* 0xffffffffff037424 */ /* 0x000fe400078e00ff */
[----:B------:R-:W-:-:S03]  /*1090*/  IMAD R5, R5, R27, R12 ;  /* 0x0000001b05057224 */ /* 0x000fc600078e020c */
[----:B------:R-:W3:Y:S01]  /*10a0*/  LDC R28, c[0x0][0x658] ;  /* 0x00019600ff1c7b82 */ /* 0x000ee20000000800 */
[----:B------:R-:W-:Y:S01]  /*10b0*/  IMAD.IADD R5, R11, 0x1, R5 ;  /* 0x000000010b057824 */ /* 0x000fe200078e0205 */
[----:B0-----:R-:W-:-:S04]  /*10c0*/  ISETP.NE.U32.AND P0, PT, R30, RZ, PT ;  /* 0x000000ff1e00720c */ /* 0x001fc80003f05070 */
[----:B------:R-:W-:Y:S02]  /*10d0*/  ISETP.NE.AND.EX P0, PT, R31, RZ, PT, P0 ;  /* 0x000000ff1f00720c */ /* 0x000fe40003f05300 */
[----:B------:R-:W0:Y:S01]  /*10e0*/  LDC R26, c[0x0][0x600] ;  /* 0x00018000ff1a7b82 */ /* 0x000e220000000800 */
[-CC-:B-1----:R-:W-:Y:S02]  /*10f0*/  SHF.R.U64 R14, R10, R24.reuse, R5.reuse ;  /* 0x000000180a0e7219 */ /* 0x182fe40000001205 */
[----:B------:R-:W-:-:S05]  /*1100*/  SHF.R.U32.HI R5, RZ, R24, R5 ;  /* 0x00000018ff057219 */ /* 0x000fca0000011605 */
[----:B------:R-:W1:Y:S01]  /*1110*/  LDC R15, c[0x0][0x648] ;  /* 0x00019200ff0f7b82 */ /* 0x000e620000000800 */
[-CC-:B--2---:R-:W-:Y:S02]  /*1120*/  SHF.R.U64 R24, R14, R20.reuse, R5.reuse ;  /* 0x000000140e187219 */ /* 0x184fe40000001205 */
[----:B------:R-:W-:-:S05]  /*1130*/  SHF.R.U32.HI R5, RZ, R20, R5 ;  /* 0x00000014ff057219 */ /* 0x000fca0000011605 */
[----:B------:R-:W2:Y:S01]  /*1140*/  LDC R32, c[0x0][0x638] ;  /* 0x00018e00ff207b82 */ /* 0x000ea20000000800 */
[-CC-:B---3--:R-:W-:Y:S02]  /*1150*/  SHF.R.U64 R20, R24, R28.reuse, R5.reuse ;  /* 0x0000001c18147219 */ /* 0x188fe40000001205 */
[-C--:B------:R-:W-:Y:S02]  /*1160*/  SHF.L.U32 R3, R3, R28.reuse, RZ ;  /* 0x0000001c03037219 */ /* 0x080fe400000006ff */
[----:B------:R-:W-:Y:S01]  /*1170*/  SHF.R.U32.HI R5, RZ, R28, R5 ;  /* 0x0000001cff057219 */ /* 0x000fe20000011605 */
[----:B------:R-:W-:Y:S01]  /*1180*/  IMAD.MOV.U32 R4, RZ, RZ, R20 ;  /* 0x000000ffff047224 */ /* 0x000fe200078e0014 */
[----:B------:R-:W-:Y:S01]  /*1190*/  LOP3.LUT R7, RZ, R3, RZ, 0x33, !PT ;  /* 0x00000003ff077212 */ /* 0x000fe200078e33ff */
[----:B------:R-:W3:Y:S01]  /*11a0*/  LDC R23, c[0x0][0x610] ;  /* 0x00018400ff177b82 */ /* 0x000ee20000000800 */
[----:B------:R-:W-:Y:S05]  /*11b0*/  @!P0 BRA `(.L_x_11) ;  /* 0x0000000000288947 */ /* 0x000fea0003800000 */
[----:B------:R-:W4:Y:S02]  /*11c0*/  LDC R3, c[0x0][0x64c] ;  /* 0x00019300ff037b82 */ /* 0x000f240000000800 */
[----:B----4-:R-:W-:-:S05]  /*11d0*/  IADD3 R3, P0, R20, R3, RZ ;  /* 0x0000000314037210 */ /* 0x010fca0007f1e0ff */
        /* <DEDUP_REMOVED lines=8> */
.L_x_11:
[----:B-1----:R-:W-:Y:S02]  /*1260*/  SHF.R.U64 R5, R4, R15, R5 ;  /* 0x0000000f04057219 */ /* 0x002fe40000001205 */
[----:B------:R-:W-:Y:S01]  /*1270*/  LOP3.LUT R4, R24, R7, RZ, 0xc0, !PT ;  /* 0x0000000718047212 */ /* 0x000fe200078ec0ff */
[----:B0-----:R-:W-:Y:S01]  /*1280*/  VIADD R7, R26, 0xffffffff ;  /* 0xffffffff1a077836 */ /* 0x001fe20000000000 */
[----:B------:R-:W-:Y:S01]  /*1290*/  SHF.L.U32 R3, R21, R28, RZ ;  /* 0x0000001c15037219 */ /* 0x000fe200000006ff */
[----:B------:R-:W-:Y:S01]  /*12a0*/  IMAD.MOV R9, RZ, RZ, -R5 ;  /* 0x000000ffff097224 */ /* 0x000fe200078e0a05 */
[----:B------:R-:W-:Y:S02]  /*12b0*/  SEL R6, R6, R25, !P1 ;  /* 0x0000001906067207 */ /* 0x000fe40004800000 */
[----:B------:R-:W-:Y:S01]  /*12c0*/  LOP3.LUT R7, R14, R7, RZ, 0xc0, !PT ;  /* 0x000000070e077212 */ /* 0x000fe200078ec0ff */
[----:B------:R-:W-:Y:S02]  /*12d0*/  IMAD R5, R3, R5, R4 ;  /* 0x0000000503057224 */ /* 0x000fe400078e0204 */
[----:B--2---:R-:W-:-:S02]  /*12e0*/  IMAD R3, R9, R32, R20 ;  /* 0x0000002009037224 */ /* 0x004fc400078e0214 */
[----:B---3--:R-:W-:Y:S02]  /*12f0*/  IMAD R6, R5, R23, R6 ;  /* 0x0000001705067224 */ /* 0x008fe400078e0206 */
[----:B------:R-:W-:Y:S02]  /*1300*/  IMAD R69, R3, R26, R7 ;  /* 0x0000001a03457224 */ /* 0x000fe400078e0207 */
[----:B------:R-:W-:-:S03]  /*1310*/  IMAD.MOV.U32 R4, RZ, RZ, 0x1 ;  /* 0x00000001ff047424 */ /* 0x000fc600078e00ff */
[----:B------:R-:W-:Y:S02]  /*1320*/  SEL R68, R69, R6, !P1 ;  /* 0x0000000645447207 */ /* 0x000fe40004800000 */
[----:B------:R-:W-:Y:S02]  /*1330*/  PRMT R3, R4, 0x7610, R3 ;  /* 0x0000761004037816 */ /* 0x000fe40000000003 */
[----:B------:R-:W-:-:S07]  /*1340*/  SEL R69, R6, R69, !P1 ;  /* 0x0000004506457207 */ /* 0x000fce0004800000 */
.L_x_9:
[----:B------:R-:W-:-:S08]  /*1350*/  NOP ;  /* 0x0000000000007918 */ /* 0x000fd00000000000 */
[----:B------:R-:W0:Y:S02]  /*1360*/  USETMAXREG.TRY_ALLOC.CTAPOOL UP0, 0xe8 ;  /* 0x000000e8000079c8 */ /* 0x000e240008000600 */
[----:B0-----:R-:W-:-:S13]  /*1370*/  PLOP3.LUT P0, PT, PT, PT, UP0, 0x80, 0x0 ;  /* 0x000000000000781c */ /* 0x001fda0003f0f008 */
[----:B------:R-:W-:Y:S05]  /*1380*/  @!P0 BRA `(.L_x_9) ;  /* 0xfffffffc00f08947 */ /* 0x000fea000383ffff */
[----:B------:R-:W-:Y:S01]  /*1390*/  ULDC.64 UR4, c[0x0][0x598] ;  /* 0x0001660000047ab9 */ /* 0x000fe20000000a00 */
[----:B------:R-:W-:Y:S01]  /*13a0*/  ULDC.64 UR38, c[0x0][0x208] ;  /* 0x0000820000267ab9 */ /* 0x000fe20000000a00 */
[----:B------:R-:W-:-:S04]  /*13b0*/  ISETP.NE.U32.AND P0, PT, RZ, UR4, PT ;  /* 0x00000004ff007c0c */ /* 0x000fc8000bf05070 */
[----:B------:R-:W-:-:S13]  /*13c0*/  ISETP.NE.AND.EX P0, PT, RZ, UR5, PT, P0 ;  /* 0x00000005ff007c0c */ /* 0x000fda000bf05300 */
[----:B------:R-:W-:Y:S05]  /*13d0*/  @!P0 BRA `(.L_x_12) ;  /* 0x00000000001c8947 */ /* 0x000fea0003800000 */
[----:B------:R-:W0:Y:S02]  /*13e0*/  LDC.64 R4, c[0x0][0x598] ;  /* 0x00016600ff047b82 */ /* 0x000e240000000a00 */
[----:B0-----:R-:W2:Y:S02]  /*13f0*/  LDG.E.64 R4, desc[UR38][R4.64] ;  /* 0x0000002604047981 */ /* 0x001ea4000c1e1b00 */
[----:B--2---:R-:W-:-:S04]  /*1400*/  ISETP.NE.U32.AND P0, PT, R4, RZ, PT ;  /* 0x000000ff0400720c */ /* 0x004fc80003f05070 */
[----:B------:R-:W-:-:S13]  /*1410*/  ISETP.NE.AND.EX P0, PT, R5, RZ, PT, P0 ;  /* 0x000000ff0500720c */ /* 0x000fda0003f05300 */
[----:B------:R-:W-:Y:S05]  /*1420*/  @!P0 BRA `(.L_x_12) ;  /* 0x0000000000088947 */ /* 0x000fea0003800000 */
[----:B------:R0:W5:Y:S01]  /*1430*/  LD.E R23, desc[UR38][R4.64] ;  /* 0x0000002604177980 */ /* 0x000162000c101900 */
[----:B------:R-:W-:Y:S05]  /*1440*/  BRA `(.L_x_13) ;  /* 0x0000000000247947 */ /* 0x000fea0003800000 */
.L_x_12:
[----:B------:R-:W-:Y:S02]  /*1450*/  ULDC.64 UR4, c[0x0][0x588] ;  /* 0x0001620000047ab9 */ /* 0x000fe40000000a00 */
[----:B------:R-:W-:-:S04]  /*1460*/  ISETP.NE.U32.AND P0, PT, RZ, UR4, PT ;  /* 0x00000004ff007c0c */ /* 0x000fc8000bf05070 */
[----:B------:R-:W-:-:S13]  /*1470*/  ISETP.NE.AND.EX P0, PT, RZ, UR5, PT, P0 ;  /* 0x00000005ff007c0c */ /* 0x000fda000bf05300 */
[----:B------:R-:W-:Y:S05]  /*1480*/  @!P0 BRA `(.L_x_14) ;  /* 0x00000000000c8947 */ /* 0x000fea0003800000 */
[----:B------:R-:W0:Y:S02]  /*1490*/  LDC.64 R4, c[0x0][0x588] ;  /* 0x00016200ff047b82 */ /* 0x000e240000000a00 */
[----:B0-----:R1:W5:Y:S01]  /*14a0*/  LDG.E R23, desc[UR38][R4.64] ;  /* 0x0000002604177981 */ /* 0x001362000c1e1900 */
[----:B------:R-:W-:Y:S05]  /*14b0*/  BRA `(.L_x_13) ;  /* 0x0000000000087947 */ /* 0x000fea0003800000 */
.L_x_14:
[----:B------:R-:W-:Y:S02]  /*14c0*/  ULDC UR4, c[0x0][0x580] ;  /* 0x0001600000047ab9 */ /* 0x000fe40000000800 */
[----:B------:R-:W-:-:S07]  /*14d0*/  IMAD.U32 R23, RZ, RZ, UR4 ;  /* 0x00000004ff177e24 */ /* 0x000fce000f8e00ff */
.L_x_13:
[----:B------:R-:W-:Y:S02]  /*14e0*/  ULDC.64 UR4, c[0x0][0x5a0] ;  /* 0x0001680000047ab9 */ /* 0x000fe40000000a00 */
[----:B------:R-:W-:-:S04]  /*14f0*/  ISETP.NE.U32.AND P0, PT, RZ, UR4, PT ;  /* 0x00000004ff007c0c */ /* 0x000fc8000bf05070 */
[----:B------:R-:W-:-:S13]  /*1500*/  ISETP.NE.AND.EX P0, PT, RZ, UR5, PT, P0 ;  /* 0x00000005ff007c0c */ /* 0x000fda000bf05300 */
[----:B------:R-:W-:Y:S05]  /*1510*/  @!P0 BRA `(.L_x_15) ;  /* 0x00000000001c8947 */ /* 0x000fea0003800000 */
[----:B01----:R-:W0:Y:S02]  /*1520*/  LDC.64 R4, c[0x0][0x5a0] ;  /* 0x00016800ff047b82 */ /* 0x003e240000000a00 */
[----:B0-----:R-:W2:Y:S02]  /*1530*/  LDG.E.64 R4, desc[UR38][R4.64] ;  /* 0x0000002604047981 */ /* 0x001ea4000c1e1b00 */
[----:B--2---:R-:W-:-:S04]  /*1540*/  ISETP.NE.U32.AND P0, PT, R4, RZ, PT ;  /* 0x000000ff0400720c */ /* 0x004fc80003f05070 */
[----:B------:R-:W-:-:S13]  /*1550*/  ISETP.NE.AND.EX P0, PT, R5, RZ, PT, P0 ;  /* 0x000000ff0500720c */ /* 0x000fda0003f05300 */
[----:B------:R-:W-:Y:S05]  /*1560*/  @!P0 BRA `(.L_x_15) ;  /* 0x0000000000088947 */ /* 0x000fea0003800000 */
[----:B------:R0:W5:Y:S01]  /*1570*/  LD.E R58, desc[UR38][R4.64] ;  /* 0x00000026043a7980 */ /* 0x000162000c101900 */
[----:B------:R-:W-:Y:S05]  /*1580*/  BRA `(.L_x_16) ;  /* 0x0000000000247947 */ /* 0x000fea0003800000 */
.L_x_15:
[----:B------:R-:W-:Y:S02]  /*1590*/  ULDC.64 UR4, c[0x0][0x590] ;  /* 0x0001640000047ab9 */ /* 0x000fe40000000a00 */
[----:B------:R-:W-:-:S04]  /*15a0*/  ISETP.NE.U32.AND P0, PT, RZ, UR4, PT ;  /* 0x00000004ff007c0c */ /* 0x000fc8000bf05070 */
[----:B------:R-:W-:-:S13]  /*15b0*/  ISETP.NE.AND.EX P0, PT, RZ, UR5, PT, P0 ;  /* 0x00000005ff007c0c */ /* 0x000fda000bf05300 */
[----:B------:R-:W-:Y:S05]  /*15c0*/  @!P0 BRA `(.L_x_17) ;  /* 0x00000000000c8947 */ /* 0x000fea0003800000 */
[----:B------:R-:W2:Y:S02]  /*15d0*/  LDC.64 R58, c[0x0][0x590] ;  /* 0x00016400ff3a7b82 */ /* 0x000ea40000000a00 */
[----:B--2---:R2:W5:Y:S01]  /*15e0*/  LDG.E R58, desc[UR38][R58.64] ;  /* 0x000000263a3a7981 */ /* 0x004562000c1e1900 */
[----:B------:R-:W-:Y:S05]  /*15f0*/  BRA `(.L_x_16) ;  /* 0x0000000000087947 */ /* 0x000fea0003800000 */
.L_x_17:
[----:B------:R-:W-:Y:S02]  /*1600*/  ULDC UR4, c[0x0][0x584] ;  /* 0x0001610000047ab9 */ /* 0x000fe40000000800 */
[----:B------:R-:W-:-:S07]  /*1610*/  IMAD.U32 R58, RZ, RZ, UR4 ;  /* 0x00000004ff3a7e24 */ /* 0x000fce000f8e00ff */
.L_x_16:
[----:B------:R-:W-:-:S13]  /*1620*/  LOP3.LUT P0, RZ, R3, 0xff, RZ, 0xc0, !PT ;  /* 0x000000ff03ff7812 */ /* 0x000fda000780c0ff */
[----:B------:R-:W-:Y:S05]  /*1630*/  @!P0 EXIT ;  /* 0x000000000000894d */ /* 0x000fea0003800000 */
[----:B------:R-:W3:Y:S01]  /*1640*/  LDC R60, c[0x0][0x658] ;  /* 0x00019600ff3c7b82 */ /* 0x000ee20000000800 */
[----:B------:R-:W-:Y:S01]  /*1650*/  LOP3.LUT R8, R8, 0x1, RZ, 0xc0, !PT ;  /* 0x0000000108087812 */ /* 0x000fe200078ec0ff */
[----:B------:R-:W-:Y:S01]  /*1660*/  ULDC.64 UR6, c[0x0][0x288] ;  /* 0x0000a20000067ab9 */ /* 0x000fe20000000a00 */
[----:B------:R-:W-:Y:S01]  /*1670*/  SHF.R.U32.HI R3, RZ, 0x1, R0 ;  /* 0x00000001ff037819 */ /* 0x000fe20000011600 */
[----:B------:R-:W-:Y:S01]  /*1680*/  UIADD3 UR4, UR7, 0x1f, URZ ;  /* 0x0000001f07047890 */ /* 0x000fe2000fffe03f */
[----:B------:R-:W-:Y:S01]  /*1690*/  SHF.R.U32.HI R0, RZ, 0x2, R61 ;  /* 0x00000002ff007819 */ /* 0x000fe2000001163d */
[----:B01----:R-:W-:Y:S01]  /*16a0*/  IMAD.SHL.U32 R5, R8, 0x40, RZ ;  /* 0x0000004008057824 */ /* 0x003fe200078e00ff */
[----:B------:R-:W-:Y:S01]  /*16b0*/  LOP3.LUT R3, R3, 0x30, RZ, 0xc0, !PT ;  /* 0x0000003003037812 */ /* 0x000fe200078ec0ff */
[----:B------:R-:W0:Y:S01]  /*16c0*/  LDC R63, c[0x0][0x600] ;  /* 0x00018000ff3f7b82 */ /* 0x000e220000000800 */
[----:B------:R-:W-:Y:S01]  /*16d0*/  LOP3.LUT R0, R0, 0x7, RZ, 0xc0, !PT ;  /* 0x0000000700007812 */ /* 0x000fe200078ec0ff */
[----:B------:R-:W-:Y:S01]  /*16e0*/  USHF.R.S32.HI UR5, URZ, 0x1f, UR4 ;  /* 0x0000001f3f057899 */ /* 0x000fe20008011404 */
[----:B--2---:R-:W-:Y:S01]  /*16f0*/  LOP3.LUT R59, R61, 0x3, RZ, 0xc0, !PT ;  /* 0x000000033d3b7812 */ /* 0x004fe200078ec0ff */
[----:B------:R-:W-:Y:S01]  /*1700*/  IMAD.MOV.U32 R7, RZ, RZ, 0x1 ;  /* 0x00000001ff077424 */ /* 0x000fe200078e00ff */
[--C-:B------:R-:W-:Y:S01]  /*1710*/  LOP3.LUT R56, R5, 0x40, R0.reuse, 0xe2, !PT ;  /* 0x0000004005387812 */ /* 0x100fe200078ee200 */
[----:B------:R-:W-:Y:S01]  /*1720*/  ULEA.HI UR5, UR5, UR4, URZ, 0x5 ;  /* 0x0000000405057291 */ /* 0x000fe2000f8f283f */
[-C--:B------:R-:W-:Y:S01]  /*1730*/  IADD3 R5, RZ, -R3.reuse, -R0 ;  /* 0x80000003ff057210 */ /* 0x080fe20007ffe800 */
[----:B------:R-:W-:Y:S01]  /*1740*/  IMAD.U32 R4, RZ, RZ, UR6 ;  /* 0x00000006ff047e24 */ /* 0x000fe2000f8e00ff */
[----:B------:R-:W-:Y:S01]  /*1750*/  LOP3.LUT R56, R56, R3, RZ, 0xfc, !PT ;  /* 0x0000000338387212 */ /* 0x000fe200078efcff */
[----:B------:R-:W-:Y:S01]  /*1760*/  USHF.R.S32.HI UR43, URZ, 0x5, UR5 ;  /* 0x000000053f2b7899 */ /* 0x000fe20008011405 */
[----:B------:R-:W-:Y:S01]  /*1770*/  IMAD.MOV.U32 R3, RZ, RZ, -0x1 ;  /* 0xffffffffff037424 */ /* 0x000fe200078e00ff */
[----:B------:R-:W-:Y:S01]  /*1780*/  LOP3.LUT R62, R61, 0x80, RZ, 0xc0, !PT ;  /* 0x000000803d3e7812 */ /* 0x000fe200078ec0ff */
[----:B------:R-:W-:Y:S01]  /*1790*/  IMAD R5, R8, -0x40, R5 ;  /* 0xffffffc008057824 */ /* 0x000fe200078e0205 */
[----:B------:R-:W-:Y:S01]  /*17a0*/  UISETP.LT.AND UP0, UPT, UR43, 0x1, UPT ;  /* 0x000000012b00788c */ /* 0x000fe2000bf01270 */
[----:B------:R-:W-:Y:S01]  /*17b0*/  IMAD R59, R59, -0x2, R4 ;  /* 0xfffffffe3b3b7824 */ /* 0x000fe200078e0204 */
[-C--:B---3--:R-:W-:Y:S01]  /*17c0*/  SHF.L.U32 R3, R3, R60.reuse, RZ ;  /* 0x0000003c03037219 */ /* 0x088fe200000006ff */
[----:B------:R-:W-:Y:S01]  /*17d0*/  ULDC UR4, c[0x0][0x284] ;  /* 0x0000a10000047ab9 */ /* 0x000fe20000000800 */
[----:B------:R-:W-:Y:S01]  /*17e0*/  USEL UR44, UR43, 0x1, UP0 ;  /* 0x000000012b2c7887 */ /* 0x000fe20008000000 */
[----:B------:R-:W-:Y:S01]  /*17f0*/  SHF.L.U32 R60, R7, R60, RZ ;  /* 0x0000003c073c7219 */ /* 0x000fe200000006ff */
[----:B------:R-:W-:Y:S01]  /*1800*/  IMAD.SHL.U32 R61, R61, 0x2, RZ ;  /* 0x000000023d3d7824 */ /* 0x000fe200078e00ff */
[----:B------:R-:W-:Y:S01]  /*1810*/  SHF.R.U32.HI R62, RZ, 0x7, R62 ;  /* 0x00000007ff3e7819 */ /* 0x000fe2000001163e */
[----:B------:R-:W-:Y:S01]  /*1820*/  VIADD R65, R5, UR4 ;  /* 0x0000000405417c36 */ /* 0x000fe20008000000 */
[----:B------:R-:W-:Y:S01]  /*1830*/  LOP3.LUT R64, RZ, R3, RZ, 0x33, !PT ;  /* 0x00000003ff407212 */ /* 0x000fe200078e33ff */
[----:B0-----:R-:W-:Y:S01]  /*1840*/  VIADD R63, R63, 0xffffffff ;  /* 0xffffffff3f3f7836 */ /* 0x001fe20000000000 */
[----:B------:R-:W-:Y:S01]  /*1850*/  UIADD3 UR44, UR43, -UR44, URZ ;  /* 0x8000002c2b2c7290 */ /* 0x000fe2000fffe03f */
[----:B------:R-:W-:Y:S01]  /*1860*/  IMAD.MOV.U32 R57, RZ, RZ, RZ ;  /* 0x000000ffff397224 */ /* 0x000fe200078e00ff */
[----:B------:R-:W-:Y:S01]  /*1870*/  UMOV UR40, URZ ;  /* 0x0000003f00287c82 */ /* 0x000fe20008000000 */
[----:B------:R-:W-:-:S09]  /*1880*/  UMOV UR41, URZ ;  /* 0x0000003f00297c82 */ /* 0x000fd20008000000 */
.L_x_105:
[----:B0-----:R-:W0:Y:S01]  /*1890*/  SHFL.IDX PT, R0, R62, RZ, 0x1f ;  /* 0x00001fff3e007589 */ /* 0x001e2200000e0000 */
[----:B------:R-:W1:Y:S01]  /*18a0*/  S2UR UR7, SR_CgaCtaId ;  /* 0x00000000000779c3 */ /* 0x000e620000008800 */
[----:B------:R-:W-:Y:S01]  /*18b0*/  UMOV UR6, 0x400 ;  /* 0x0000040000067882 */ /* 0x000fe20000000000 */
[----:B0-----:R-:W-:Y:S01]  /*18c0*/  R2UR UR4, R0 ;  /* 0x00000000000472ca */ /* 0x001fe200000e0000 */
[----:B-1----:R-:W-:-:S12]  /*18d0*/  ULEA UR6, UR7, UR6, 0x18 ;  /* 0x0000000607067291 */ /* 0x002fd8000f8ec03f */
[----:B------:R-:W-:-:S04]  /*18e0*/  ULEA.HI UR5, UR4, UR4, URZ, 0x1 ;  /* 0x0000000404057291 */ /* 0x000fc8000f8f083f */
[----:B------:R-:W-:-:S04]  /*18f0*/  ULOP3.LUT UR5, UR5, 0x1ffffe, URZ, 0xc0, !UPT ;  /* 0x001ffffe05057892 */ /* 0x000fc8000f8ec03f */
[----:B------:R-:W-:-:S03]  /*1900*/  UIADD3 UR5, UR4, -UR5, URZ ;  /* 0x8000000504057290 */ /* 0x000fc6000fffe03f */
[----:B------:R-:W-:Y:S01]  /*1910*/  ULDC UR4, c[0x0][0x28c] ;  /* 0x0000a30000047ab9 */ /* 0x000fe20000000800 */
[----:B------:R-:W-:Y:S01]  /*1920*/  ULEA UR5, UR5, UR6, 0xb ;  /* 0x0000000605057291 */ /* 0x000fe2000f8e583f */
[----:B------:R-:W-:-:S03]  /*1930*/  ISETP.LT.AND P0, PT, RZ, UR4, PT ;  /* 0x00000004ff007c0c */ /* 0x000fc6000bf01270 */
[----:B------:R-:W-:-:S04]  /*1940*/  UIADD3 UR5, UR5, 0x300, URZ ;  /* 0x0000030005057890 */ /* 0x000fc8000fffe03f */
[----:B------:R-:W-:-:S04]  /*1950*/  USHF.R.U32.HI UR5, URZ, 0x4, UR5 ;  /* 0x000000043f057899 */ /* 0x000fc80008011605 */
[----:B------:R-:W-:-:S04]  /*1960*/  ULOP3.LUT UR5, UR5, 0x3fff, URZ, 0xc0, !UPT ;  /* 0x00003fff05057892 */ /* 0x000fc8000f8ec03f */
[----:B------:R-:W-:Y:S01]  /*1970*/  ULOP3.LUT UR45, UR5, 0x10000, URZ, 0xfc, !UPT ;  /* 0x00010000052d7892 */ /* 0x000fe2000f8efc3f */
[----:B---34-:R-:W-:Y:S11]  /*1980*/  @P0 BRA `(.L_x_18) ;  /* 0x0000000000400947 */ /* 0x018ff60003800000 */
[----:B------:R-:W-:Y:S01]  /*1990*/  MOV R0, 0x0 ;  /* 0x0000000000007802 */ /* 0x000fe20000000f00 */
[----:B------:R-:W-:Y:S01]  /*19a0*/  ULDC.64 UR4, c[0x4][0x68] ;  /* 0x01001a0000047ab9 */ /* 0x000fe20000000a00 */
[----:B------:R-:W-:Y:S01]  /*19b0*/  ULDC.64 UR6, c[0x4][0x8] ;  /* 0x0100020000067ab9 */ /* 0x000fe20000000a00 */
[----:B------:R-:W-:Y:S01]  /*19c0*/  IMAD.U32 R4, RZ, RZ, UR4 ;  /* 0x00000004ff047e24 */ /* 0x000fe2000f8e00ff */
[----:B------:R0:W1:Y:S01]  /*19d0*/  LDC.64 R14, c[0x4][R0] ;  /* 0x01000000000e7b82 */ /* 0x0000620000000a00 */
[----:B------:R-:W-:Y:S01]  /*19e0*/  IMAD.U32 R5, RZ, RZ, UR5 ;  /* 0x00000005ff057e24 */ /* 0x000fe2000f8e00ff */
[----:B------:R-:W-:Y:S01]  /*19f0*/  ULDC.64 UR4, c[0x4][0x70] ;  /* 0x01001c0000047ab9 */ /* 0x000fe20000000a00 */
[----:B------:R-:W-:Y:S02]  /*1a00*/  IMAD.U32 R10, RZ, RZ, UR6 ;  /* 0x00000006ff0a7e24 */ /* 0x000fe4000f8e00ff */
[----:B------:R-:W-:Y:S02]  /*1a10*/  IMAD.U32 R6, RZ, RZ, UR4 ;  /* 0x00000004ff067e24 */ /* 0x000fe4000f8e00ff */
[----:B------:R-:W-:-:S02]  /*1a20*/  IMAD.U32 R7, RZ, RZ, UR5 ;  /* 0x00000005ff077e24 */ /* 0x000fc4000f8e00ff */
[----:B------:R-:W-:Y:S02]  /*1a30*/  IMAD.U32 R11, RZ, RZ, UR7 ;  /* 0x00000007ff0b7e24 */ /* 0x000fe4000f8e00ff */
[----:B------:R-:W-:Y:S02]  /*1a40*/  IMAD.MOV.U32 R8, RZ, RZ, 0x1e1 ;  /* 0x000001e1ff087424 */ /* 0x000fe400078e00ff */
[----:B------:R-:W-:Y:S02]  /*1a50*/  IMAD.MOV.U32 R12, RZ, RZ, 0x1 ;  /* 0x00000001ff0c7424 */ /* 0x000fe400078e00ff */
[----:B0-----:R-:W-:-:S07]  /*1a60*/  IMAD.MOV.U32 R13, RZ, RZ, RZ ;  /* 0x000000ffff0d7224 */ /* 0x001fce00078e00ff */
[----:B------:R-:W-:-:S07]  /*1a70*/  LEPC R20, `(.L_x_18) ;  /* 0x000000001014794e */ /* 0x000fce0000000000 */
[----:B-1---5:R-:W-:Y:S05]  /*1a80*/  CALL.ABS.NOINC R14 ;  /* 0x000000000e007343 */ /* 0x022fea0003c00000 */
.L_x_18:
[----:B------:R-:W-:-:S04]  /*1a90*/  LOP3.LUT R0, R18, 0x1, RZ, 0xfc, !PT ;  /* 0x0000000112007812 */ /* 0x000fc800078efcff */
[----:B------:R-:W-:-:S13]  /*1aa0*/  ISETP.NE.AND P0, PT, R0, 0x3, PT ;  /* 0x000000030000780c */ /* 0x000fda0003f05270 */
[----:B------:R-:W-:Y:S05]  /*1ab0*/  @!P0 BRA `(.L_x_19) ;  /* 0x0000000000048947 */ /* 0x000fea0003800000 */
[----:B------:R-:W-:Y:S01]  /*1ac0*/  BPT.TRAP 0x1 ;  /* 0x000000040000795c */ /* 0x000fe20000300000 */
.L_x_19:
[----:B------:R-:W0:Y:S01]  /*1ad0*/  S2UR UR5, SR_CgaCtaId ;  /* 0x00000000000579c3 */ /* 0x000e220000008800 */
[----:B------:R-:W-:Y:S01]  /*1ae0*/  UMOV UR4, 0x400 ;  /* 0x0000040000047882 */ /* 0x000fe20000000000 */
[----:B------:R-:W-:Y:S02]  /*1af0*/  IMAD.U32 R0, RZ, RZ, UR40 ;  /* 0x00000028ff007e24 */ /* 0x000fe4000f8e00ff */
[----:B------:R-:W-:-:S03]  /*1b00*/  IMAD.U32 R3, RZ, RZ, UR41 ;  /* 0x00000029ff037e24 */ /* 0x000fc6000f8e00ff */
[----:B------:R-:W-:Y:S01]  /*1b10*/  SHF.L.U32 R0, R0, 0x1f, RZ ;  /* 0x0000001f00007819 */ /* 0x000fe200000006ff */
[----:B0-----:R-:W-:-:S06]  /*1b20*/  ULEA UR4, UR5, UR4, 0x18 ;  /* 0x0000000405047291 */ /* 0x001fcc000f8ec03f */
[----:B------:R-:W-:-:S04]  /*1b30*/  IMAD.U32 R6, RZ, RZ, UR4 ;  /* 0x00000004ff067e24 */ /* 0x000fc8000f8e00ff */
[----:B------:R-:W-:-:S04]  /*1b40*/  IMAD R3, R3, 0x8, R6 ;  /* 0x0000000803037824 */ /* 0x000fc800078e0206 */
[----:B------:R0:W1:Y:S01]  /*1b50*/  SYNCS.PHASECHK.TRANS64.TRYWAIT P1, [R3+URZ], R0 ;  /* 0x00000000030075a7 */ /* 0x000062000802017f */
[----:B------:R-:W-:Y:S05]  /*1b60*/  @!P0 BRA `(.L_x_20) ;  /* 0x0000000000048947 */ /* 0x000fea0003800000 */
[----:B------:R-:W-:Y:S01]  /*1b70*/  BPT.TRAP 0x1 ;  /* 0x000000040000795c */ /* 0x000fe20000300000 */
.L_x_20:
[----:B------:R-:W-:-:S05]  /*1b80*/  IMAD.U32 R4, RZ, RZ, UR44 ;  /* 0x0000002cff047e24 */ /* 0x000fca000f8e00ff */
[----:B------:R-:W-:Y:S01]  /*1b90*/  ISETP.GE.AND P2, PT, R4, 0x1, PT ;  /* 0x000000010400780c */ /* 0x000fe20003f46270 */
[----:B-1----:R-:W-:-:S12]  /*1ba0*/  @P1 BRA `(.L_x_21) ;  /* 0x0000000000081947 */ /* 0x002fd80003800000 */
[----:B------:R-:W1:Y:S02]  /*1bb0*/  SYNCS.PHASECHK.TRANS64.TRYWAIT P1, [R3+URZ], R0 ;  /* 0x00000000030075a7 */ /* 0x000e64000802017f */
[----:B-1----:R-:W-:Y:S05]  /*1bc0*/  @!P1 BRA `(.L_x_22) ;  /* 0x0000005000ac9947 */ /* 0x002fea0003800000 */
.L_x_21:
[----:B------:R-:W-:Y:S05]  /*1bd0*/  WARPSYNC.ALL ;  /* 0x0000000000007948 */ /* 0x000fea0003800000 */
[----:B------:R-:W-:Y:S01]  /*1be0*/  R2UR UR4, R6 ;  /* 0x00000000060472ca */ /* 0x000fe200000e0000 */
[----:B------:R-:W-:Y:S01]  /*1bf0*/  WARPGROUP.ARRIVE ;  /* 0x00000000000079c5 */ /* 0x000fe20000000000 */
[----:B------:R-:W-:Y:S01]  /*1c00*/  UMOV UR5, 0xc0000010 ;  /* 0xc000001000057882 */ /* 0x000fe20000000000 */
[----:B------:R-:W-:-:S10]  /*1c10*/  UMOV UR7, 0xc0000010 ;  /* 0xc000001000077882 */ /* 0x000fd40000000000 */
[----:B------:R-:W-:-:S04]  /*1c20*/  UIADD3 UR4, UR4, 0x25300, URZ ;  /* 0x0002530004047890 */ /* 0x000fc8000fffe03f */
[----:B------:R-:W-:-:S04]  /*1c30*/  USHF.R.U32.HI UR4, URZ, 0x4, UR4 ;  /* 0x000000043f047899 */ /* 0x000fc80008011604 */
[----:B------:R-:W-:-:S04]  /*1c40*/  ULOP3.LUT UR4, UR4, 0x3fff, URZ, 0xc0, !UPT ;  /* 0x00003fff04047892 */ /* 0x000fc8000f8ec03f */
[----:B------:R-:W-:Y:S02]  /*1c50*/  ULOP3.LUT UR9, UR4, 0x10000, URZ, 0xfc, !UPT ;  /* 0x0001000004097892 */ /* 0x000fe4000f8efc3f */
[----:B------:R-:W-:Y:S02]  /*1c60*/  ULEA UR4, UR41, UR45, 0x8 ;  /* 0x0000002d29047291 */ /* 0x000fe4000f8e403f */
[----:B------:R-:W-:-:S09]  /*1c70*/  ULEA UR6, UR41, UR9, 0x7 ;  /* 0x0000000929067291 */ /* 0x000fd2000f8e383f */
[----:B------:R-:W-:Y:S03]  /*1c80*/  IGMMA.64x64x32.S8.S8 R24, gdesc[UR4], RZ, !UPT, gsb0 ;  /* 0x01e00000041879f1 */ /* 0x000fe6000c0410ff */
[----:B------:R-:W-:Y:S02]  /*1c90*/  WARPGROUP.DEPBAR.LE gsb0, 0x0 ;  /* 0x00008000000079c5 */ /* 0x000fe40000010000 */
[----:B------:R-:W-:Y:S05]  /*1ca0*/  @!P2 BRA `(.L_x_23) ;  /* 0x0000000000cca947 */ /* 0x000fea0003800000 */
[----:B------:R-:W-:Y:S01]  /*1cb0*/  UIADD3 UR4, UR41, 0x1, URZ ;  /* 0x0000000129047890 */ /* 0x000fe2000fffe03f */
[----:B01----:R-:W-:Y:S02]  /*1cc0*/  IMAD.U32 R0, RZ, RZ, UR44 ;  /* 0x0000002cff007e24 */ /* 0x003fe4000f8e00ff */
[----:B------:R-:W-:Y:S01]  /*1cd0*/  IMAD.U32 R3, RZ, RZ, UR41 ;  /* 0x00000029ff037e24 */ /* 0x000fe2000f8e00ff */
[----:B------:R-:W-:-:S04]  /*1ce0*/  UISETP.NE.AND UP0, UPT, UR4, 0x25, UPT ;  /* 0x000000250400788c */ /* 0x000fc8000bf05270 */
[----:B------:R-:W-:Y:S02]  /*1cf0*/  USEL UR5, URZ, 0x1, UP0 ;  /* 0x000000013f057887 */ /* 0x000fe40008000000 */
[----:B------:R-:W-:Y:S02]  /*1d00*/  USEL UR8, UR4, URZ, UP0 ;  /* 0x0000003f04087287 */ /* 0x000fe40008000000 */
[----:B------:R-:W-:-:S06]  /*1d10*/  ULOP3.LUT UR5, UR40, UR5, URZ, 0x3c, !UPT ;  /* 0x0000000528057292 */ /* 0x000fcc000f8e3c3f */
[----:B------:R-:W-:-:S07]  /*1d20*/  IMAD.U32 R7, RZ, RZ, UR5 ;  /* 0x00000005ff077e24 */ /* 0x000fce000f8e00ff */
.L_x_30:
[----:B------:R-:W-:Y:S05]  /*1d30*/  @!P0 BRA `(.L_x_24) ;  /* 0x0000000000048947 */ /* 0x000fea0003800000 */
[----:B------:R-:W-:Y:S01]  /*1d40*/  BPT.TRAP 0x1 ;  /* 0x000000040000795c */ /* 0x000fe20000300000 */
.L_x_24:
[----:B------:R-:W0:Y:S01]  /*1d50*/  S2UR UR5, SR_CgaCtaId ;  /* 0x00000000000579c3 */ /* 0x000e220000008800 */
[----:B------:R-:W-:Y:S01]  /*1d60*/  UMOV UR4, 0x400 ;  /* 0x0000040000047882 */ /* 0x000fe20000000000 */
[----:B------:R-:W-:Y:S01]  /*1d70*/  IMAD.U32 R5, RZ, RZ, UR8 ;  /* 0x00000008ff057e24 */ /* 0x000fe2000f8e00ff */
[----:B------:R-:W-:Y:S01]  /*1d80*/  SHF.L.U32 R4, R7, 0x1f, RZ ;  /* 0x0000001f07047819 */ /* 0x000fe200000006ff */
[----:B0-----:R-:W-:-:S06]  /*1d90*/  ULEA UR4, UR5, UR4, 0x18 ;  /* 0x0000000405047291 */ /* 0x001fcc000f8ec03f */
[----:B------:R-:W-:-:S04]  /*1da0*/  IMAD.U32 R6, RZ, RZ, UR4 ;  /* 0x00000004ff067e24 */ /* 0x000fc8000f8e00ff */
[----:B------:R-:W-:-:S04]  /*1db0*/  IMAD R5, R5, 0x8, R6 ;  /* 0x0000000805057824 */ /* 0x000fc800078e0206 */
[----:B------:R0:W1:Y:S01]  /*1dc0*/  SYNCS.PHASECHK.TRANS64.TRYWAIT P1, [R5+URZ], R4 ;  /* 0x00000004050075a7 */ /* 0x000062000802017f */
[----:B------:R-:W-:Y:S05]  /*1dd0*/  @!P0 BRA `(.L_x_25) ;  /* 0x0000000000048947 */ /* 0x000fea0003800000 */
[----:B------:R-:W-:Y:S01]  /*1de0*/  BPT.TRAP 0x1 ;  /* 0x000000040000795c */ /* 0x000fe20000300000 */
.L_x_25:
[----:B-1----:R-:W-:Y:S05]  /*1df0*/  @P1 BRA `(.L_x_26) ;  /* 0x0000000000081947 */ /* 0x002fea0003800000 */
[----:B------:R-:W1:Y:S02]  /*1e00*/  SYNCS.PHASECHK.TRANS64.TRYWAIT P1, [R5+URZ], R4 ;  /* 0x00000004050075a7 */ /* 0x000e64000802017f */
[----:B-1----:R-:W-:Y:S05]  /*1e10*/  @!P1 BRA `(.L_x_27) ;  /* 0x00000050002c9947 */ /* 0x002fea0003800000 */
.L_x_26:
[----:B------:R-:W-:Y:S01]  /*1e20*/  ULEA UR4, UR8, UR45, 0x8 ;  /* 0x0000002d08047291 */ /* 0x000fe2000f8e403f */
[----:B------:R-:W-:Y:S01]  /*1e30*/  WARPGROUP.ARRIVE ;  /* 0x00000000000079c5 */ /* 0x000fe20000000000 */
[----:B------:R-:W-:Y:S01]  /*1e40*/  ULEA UR6, UR8, UR9, 0x7 ;  /* 0x0000000908067291 */ /* 0x000fe2000f8e383f */
[----:B------:R-:W-:Y:S01]  /*1e50*/  UMOV UR5, 0xc0000010 ;  /* 0xc000001000057882 */ /* 0x000fe20000000000 */
[----:B------:R-:W-:-:S07]  /*1e60*/  UMOV UR7, 0xc0000010 ;  /* 0xc000001000077882 */ /* 0x000fce0000000000 */
[----:B------:R-:W-:Y:S03]  /*1e70*/  IGMMA.64x64x32.S8.S8 R24, gdesc[UR4], R24, gsb0 ;  /* 0x01e00000041879f1 */ /* 0x000fe60008041018 */
[----:B------:R-:W-:Y:S02]  /*1e80*/  WARPGROUP.DEPBAR.LE gsb0, 0x0 ;  /* 0x00008000000079c5 */ /* 0x000fe40000010000 */
[----:B------:R-:W-:Y:S05]  /*1e90*/  @!P0 BRA `(.L_x_28) ;  /* 0x0000000000048947 */ /* 0x000fea0003800000 */
[----:B------:R-:W-:Y:S01]  /*1ea0*/  BPT.TRAP 0x1 ;  /* 0x000000040000795c */ /* 0x000fe20000300000 */
.L_x_28:
[----:B------:R-:W-:-:S13]  /*1eb0*/  ISETP.NE.AND P1, PT, R22, RZ, PT ;  /* 0x000000ff1600720c */ /* 0x000fda0003f25270 */
[----:B01----:R-:W-:-:S04]  /*1ec0*/  @P1 IMAD R4, R3, 0x8, R6 ;  /* 0x0000000803041824 */ /* 0x003fc800078e0206 */
[----:B------:R-:W-:-:S05]  /*1ed0*/  @P1 VIADD R4, R4, 0x128 ;  /* 0x0000012804041836 */ /* 0x000fca0000000000 */
[----:B------:R-:W-:-:S04]  /*1ee0*/  @P1 PRMT R4, R19, 0x654, R4 ;  /* 0x0000065413041816 */ /* 0x000fc80000000004 */
[----:B------:R0:W-:Y:S01]  /*1ef0*/  @P1 SYNCS.ARRIVE.TRANS64.RED.A1T0 RZ, [R4+URZ], RZ ;  /* 0x000000ff04ff19a7 */ /* 0x0001e2000810043f */
[----:B------:R-:W-:-:S13]  /*1f00*/  ISETP.GT.U32.AND P1, PT, R18, 0x1, PT ;  /* 0x000000011200780c */ /* 0x000fda0003f24070 */
[----:B0-----:R-:W-:Y:S05]  /*1f10*/  @P1 BRA `(.L_x_29) ;  /* 0x0000000000041947 */ /* 0x001fea0003800000 */
[----:B------:R-:W-:Y:S01]  /*1f20*/  BPT.TRAP 0x1 ;  /* 0x000000040000795c */ /* 0x000fe20000300000 */
.L_x_29:
[----:B------:R-:W-:Y:S01]  /*1f30*/  UIADD3 UR8, UR8, 0x1, URZ ;  /* 0x0000000108087890 */ /* 0x000fe2000fffe03f */
[C---:B------:R-:W-:Y:S01]  /*1f40*/  ISETP.GT.AND P2, PT, R0.reuse, 0x1, PT ;  /* 0x000000010000780c */ /* 0x040fe20003f44270 */
[----:B------:R-:W-:Y:S02]  /*1f50*/  VIADD R3, R3, 0x1 ;  /* 0x0000000103037836 */ /* 0x000fe40000000000 */
[----:B------:R-:W-:Y:S01]  /*1f60*/  UISETP.NE.AND UP0, UPT, UR8, 0x25, UPT ;  /* 0x000000250800788c */ /* 0x000fe2000bf05270 */
[----:B------:R-:W-:Y:S02]  /*1f70*/  VIADD R0, R0, 0xffffffff ;  /* 0xffffffff00007836 */ /* 0x000fe40000000000 */
[C---:B------:R-:W-:Y:S01]  /*1f80*/  ISETP.NE.AND P1, PT, R3.reuse, 0x25, PT ;  /* 0x000000250300780c */ /* 0x040fe20003f25270 */
[----:B------:R-:W-:Y:S02]  /*1f90*/  USEL UR4, URZ, 0x1, UP0 ;  /* 0x000000013f047887 */ /* 0x000fe40008000000 */
[----:B------:R-:W-:Y:S01]  /*1fa0*/  USEL UR8, UR8, URZ, UP0 ;  /* 0x0000003f08087287 */ /* 0x000fe20008000000 */
[----:B------:R-:W-:-:S03]  /*1fb0*/  SEL R3, R3, RZ, P1 ;  /* 0x000000ff03037207 */ /* 0x000fc60000800000 */
[----:B------:R-:W-:Y:S01]  /*1fc0*/  LOP3.LUT R7, R7, UR4, RZ, 0x3c, !PT ;  /* 0x0000000407077c12 */ /* 0x000fe2000f8e3cff */
[----:B------:R-:W-:Y:S07]  /*1fd0*/  @P2 BRA `(.L_x_30) ;  /* 0xfffffffc00542947 */ /* 0x000fee000383ffff */
.L_x_23:
[----:B01----:R-:W0:Y:S02]  /*1fe0*/  LDC R0, c[0x0][0x28c] ;  /* 0x0000a300ff007b82 */ /* 0x003e240000000800 */
[----:B0-----:R-:W-:-:S13]  /*1ff0*/  ISETP.GE.AND P1, PT, R0, 0x1, PT ;  /* 0x000000010000780c */ /* 0x001fda0003f26270 */
[----:B------:R-:W-:Y:S05]  /*2000*/  @!P1 BRA `(.L_x_31) ;  /* 0x0000000000509947 */ /* 0x000fea0003800000 */
[----:B------:R-:W-:Y:S05]  /*2010*/  @!P0 BRA `(.L_x_32) ;  /* 0x0000000000048947 */ /* 0x000fea0003800000 */
[----:B------:R-:W-:Y:S01]  /*2020*/  BPT.TRAP 0x1 ;  /* 0x000000040000795c */ /* 0x000fe20000300000 */
.L_x_32:
[----:B------:R-:W-:Y:S01]  /*2030*/  ISETP.NE.AND P0, PT, R22, RZ, PT ;  /* 0x000000ff1600720c */ /* 0x000fe20003f05270 */
[----:B------:R-:W-:Y:S01]  /*2040*/  BSSY B0, `(.L_x_33) ;  /* 0x000000e000007945 */ /* 0x000fe20003800000 */
[----:B------:R-:W-:-:S11]  /*2050*/  ISETP.GT.U32.AND P1, PT, R18, 0x1, PT ;  /* 0x000000011200780c */ /* 0x000fd60003f24070 */
[----:B------:R-:W-:Y:S05]  /*2060*/  @!P0 BRA `(.L_x_34) ;  /* 0x00000000002c8947 */ /* 0x000fea0003800000 */
[----:B------:R-:W-:-:S04]  /*2070*/  UIADD3 UR6, UR44, UR41, URZ ;  /* 0x000000292c067290 */ /* 0x000fc8000fffe03f */
[----:B------:R-:W-:-:S04]  /*2080*/  UIMAD.WIDE.U32 UR4, UR6, -0x45306eb3, URZ ;  /* 0xbacf914d060478a5 */ /* 0x000fc8000f8e003f */
[----:B------:R-:W-:-:S04]  /*2090*/  UIADD3 UR4, UR6, -UR5, URZ ;  /* 0x8000000506047290 */ /* 0x000fc8000fffe03f */
[----:B------:R-:W-:-:S04]  /*20a0*/  ULEA.HI UR4, UR4, UR5, URZ, 0x1f ;  /* 0x0000000504047291 */ /* 0x000fc8000f8ff83f */
[----:B------:R-:W-:-:S04]  /*20b0*/  USHF.R.U32.HI UR4, URZ, 0x5, UR4 ;  /* 0x000000053f047899 */ /* 0x000fc80008011604 */
[----:B------:R-:W-:-:S06]  /*20c0*/  UIMAD UR4, UR4, -0x25, UR6 ;  /* 0xffffffdb040478a4 */ /* 0x000fcc000f8e0206 */
[----:B------:R-:W-:-:S04]  /*20d0*/  IMAD.U32 R3, RZ, RZ, UR4 ;  /* 0x00000004ff037e24 */ /* 0x000fc8000f8e00ff */
[----:B------:R-:W-:-:S04]  /*20e0*/  IMAD R0, R3, 0x8, R6 ;  /* 0x0000000803007824 */ /* 0x000fc800078e0206 */
[----:B------:R-:W-:-:S05]  /*20f0*/  VIADD R0, R0, 0x128 ;  /* 0x0000012800007836 */ /* 0x000fca0000000000 */
[----:B------:R-:W-:-:S04]  /*2100*/  PRMT R0, R19, 0x654, R0 ;  /* 0x0000065413007816 */ /* 0x000fc80000000000 */
[----:B------:R0:W-:Y:S03]  /*2110*/  SYNCS.ARRIVE.TRANS64.RED.A1T0 RZ, [R0+URZ], RZ ;  /* 0x000000ff00ff79a7 */ /* 0x0001e6000810043f */
.L_x_34:
[----:B------:R-:W-:Y:S05]  /*2120*/  BSYNC B0 ;  /* 0x0000000000007941 */ /* 0x000fea0003800000 */
.L_x_33:
[----:B------:R-:W-:Y:S05]  /*2130*/  @P1 BRA `(.L_x_31) ;  /* 0x0000000000041947 */ /* 0x000fea0003800000 */
[----:B------:R-:W-:Y:S01]  /*2140*/  BPT.TRAP 0x1 ;  /* 0x000000040000795c */ /* 0x000fe20000300000 */
.L_x_31:
[----:B------:R-:W-:Y:S01]  /*2150*/  UISETP.GE.U32.AND UP1, UPT, UR43, 0x25, UPT ;  /* 0x000000252b00788c */ /* 0x000fe2000bf26070 */
[----:B------:R-:W-:Y:S01]  /*2160*/  IMAD.SHL.U32 R68, R68, 0x40, RZ ;  /* 0x0000004044447824 */ /* 0x000fe200078e00ff */
[----:B------:R-:W-:Y:S01]  /*2170*/  UIADD3 UR41, UR43, UR41, URZ ;  /* 0x000000292b297290 */ /* 0x000fe2000fffe03f */
[----:B------:R-:W-:Y:S01]  /*2180*/  IMAD.SHL.U32 R10, R69, 0x80, RZ ;  /* 0x00000080450a7824 */ /* 0x000fe200078e00ff */
[----:B------:R-:W-:Y:S01]  /*2190*/  ULDC UR7, c[0x0][0x288] ;  /* 0x0000a20000077ab9 */ /* 0x000fe20000000800 */
[----:B0-----:R-:W-:Y:S01]  /*21a0*/  IMAD.MOV.U32 R0, RZ, RZ, -0x1 ;  /* 0xffffffffff007424 */ /* 0x001fe200078e00ff */
[----:B------:R-:W-:Y:S01]  /*21b0*/  UISETP.GT.U32.AND UP0, UPT, UR41, 0x24, UPT ;  /* 0x000000242900788c */ /* 0x000fe2000bf04070 */
[----:B------:R-:W-:-:S03]  /*21c0*/  ISETP.GE.AND P0, PT, R68, UR7, PT ;  /* 0x0000000744007c0c */ /* 0x000fc6000bf06270 */
[----:B------:R-:W-:Y:S02]  /*21d0*/  UISETP.LT.U32.AND UP0, UPT, UR43, 0x25, UP0 ;  /* 0x000000252b00788c */ /* 0x000fe40008701070 */
[----:B------:R-:W-:Y:S02]  /*21e0*/  @UP1 UIMAD.WIDE.U32 UR4, UR41, -0x45306eb3, URZ ;  /* 0xbacf914d290418a5 */ /* 0x000fe4000f8e003f */
[----:B------:R-:W-:Y:S02]  /*21f0*/  USEL UR6, URZ, 0x1, !UP0 ;  /* 0x000000013f067887 */ /* 0x000fe4000c000000 */
[----:B------:R-:W-:Y:S02]  /*2200*/  @UP1 UIADD3 UR4, UR41, -UR5, URZ ;  /* 0x8000000529041290 */ /* 0x000fe4000fffe03f */
[----:B------:R-:W-:Y:S02]  /*2210*/  ULOP3.LUT UR40, UR40, UR6, URZ, 0x3c, !UPT ;  /* 0x0000000628287292 */ /* 0x000fe4000f8e3c3f */
[----:B------:R-:W-:-:S03]  /*2220*/  @UP1 ULEA.HI UR4, UR4, UR5, URZ, 0x1f ;  /* 0x0000000504041291 */ /* 0x000fc6000f8ff83f */
[----:B------:R-:W-:Y:S01]  /*2230*/  ULDC UR5, c[0x0][0x284] ;  /* 0x0000a10000057ab9 */ /* 0x000fe20000000800 */
[----:B------:R-:W-:Y:S01]  /*2240*/  @UP1 USHF.R.U32.HI UR4, URZ, 0x5, UR4 ;  /* 0x000000053f041899 */ /* 0x000fe20008011604 */
[----:B------:R-:W-:-:S03]  /*2250*/  ISETP.GE.OR P0, PT, R10, UR5, P0 ;  /* 0x000000050a007c0c */ /* 0x000fc60008706670 */
[----:B------:R-:W-:-:S10]  /*2260*/  @UP1 ULOP3.LUT UR40, UR40, 0x1, UR4, 0x78, !UPT ;  /* 0x0000000128281892 */ /* 0x000fd4000f8e7804 */
[----:B------:R-:W-:Y:S05]  /*2270*/  @P0 BRA `(.L_x_35) ;  /* 0x0000001c00380947 */ /* 0x000fea0003800000 */
[----:B------:R-:W0:Y:S01]  /*2280*/  LDC.64 R12, c[0x0][0x5c8] ;  /* 0x00017200ff0c7b82 */ /* 0x000e220000000a00 */
[----:B------:R-:W-:Y:S01]  /*2290*/  SHF.R.S32.HI R11, RZ, 0x1f, R67 ;  /* 0x0000001fff0b7819 */ /* 0x000fe20000011443 */
[----:B------:R-:W-:Y:S01]  /*22a0*/  ULDC.64 UR4, c[0x0][0x5d0] ;  /* 0x0001740000047ab9 */ /* 0x000fe20000000a00 */
[----:B------:R-:W-:Y:S01]  /*22b0*/  LOP3.LUT R8, R68, 0x6, R61, 0xf8, !PT ;  /* 0x0000000644087812 */ /* 0x000fe200078ef83d */
[----:B------:R-:W-:Y:S01]  /*22c0*/  IMAD.WIDE R14, R69, 0x80, R56 ;  /* 0x00000080450e7825 */ /* 0x000fe200078e0238 */
[----:B------:R-:W-:Y:S02]  /*22d0*/  BSSY B0, `(.L_x_35) ;  /* 0x00001c8000007945 */ /* 0x000fe40003800000 */
[----:B------:R-:W-:Y:S01]  /*22e0*/  SHF.R.S32.HI R9, RZ, 0x1f, R8 ;  /* 0x0000001fff097819 */ /* 0x000fe20000011408 */
[----:B------:R-:W-:Y:S02]  /*22f0*/  IMAD R4, R11, UR4, RZ ;  /* 0x000000040b047c24 */ /* 0x000fe4000f8e02ff */
[----:B------:R-:W-:-:S02]  /*2300*/  IMAD.IADD R72, R65, 0x1, -R10 ;  /* 0x0000000141487824 */ /* 0x000fc400078e0a0a */
[C---:B------:R-:W-:Y:S02]  /*2310*/  IMAD R3, R67.reuse, UR5, R4 ;  /* 0x0000000543037c24 */ /* 0x040fe4000f8e0204 */
[----:B------:R-:W-:Y:S01]  /*2320*/  IMAD.WIDE.U32 R4, R67, UR4, R8 ;  /* 0x0000000443047c25 */ /* 0x000fe2000f8e0008 */
[----:B------:R-:W-:-:S03]  /*2330*/  ULDC.64 UR4, c[0x0][0x5c0] ;  /* 0x0001700000047ab9 */ /* 0x000fc60000000a00 */
[----:B------:R-:W-:Y:S02]  /*2340*/  IMAD.IADD R5, R5, 0x1, R3 ;  /* 0x0000000105057824 */ /* 0x000fe400078e0203 */
[----:B------:R-:W-:Y:S02]  /*2350*/  IMAD.IADD R73, R59, 0x1, -R68 ;  /* 0x000000013b497824 */ /* 0x000fe400078e0a44 */
[-C--:B0-----:R-:W-:Y:S02]  /*2360*/  IMAD R3, R15, R12.reuse, RZ ;  /* 0x0000000c0f037224 */ /* 0x081fe400078e02ff */
[----:B------:R-:W-:-:S04]  /*2370*/  IMAD.WIDE.U32 R4, R14, R12, R4 ;  /* 0x0000000c0e047225 */ /* 0x000fc800078e0004 */
[----:B------:R-:W-:Y:S01]  /*2380*/  IMAD R3, R14, R13, R3 ;  /* 0x0000000d0e037224 */ /* 0x000fe200078e0203 */
[----:B------:R-:W-:-:S04]  /*2390*/  IADD3 R6, P0, R4, UR4, RZ ;  /* 0x0000000404067c10 */ /* 0x000fc8000ff1e0ff */
[----:B------:R-:W-:Y:S02]  /*23a0*/  IADD3.X R7, R5, UR5, R3, P0, !PT ;  /* 0x0000000505077c10 */ /* 0x000fe400087fe403 */
[----:B-----5:R-:W-:Y:S02]  /*23b0*/  ISETP.NE.AND P0, PT, R58, RZ, PT ;  /* 0x000000ff3a00720c */ /* 0x020fe40003f05270 */
[----:B------:R-:W-:-:S04]  /*23c0*/  LEA R4, P1, R12, R6, 0x3 ;  /* 0x000000060c047211 */ /* 0x000fc800078218ff */
[----:B------:R-:W-:-:S07]  /*23d0*/  LEA.HI.X R5, R12, R7, R13, 0x3, P1 ;  /* 0x000000070c057211 */ /* 0x000fce00008f1c0d */
[----:B------:R-:W-:Y:S05]  /*23e0*/  @!P0 BRA `(.L_x_36) ;  /* 0x0000001400188947 */ /* 0x000fea0003800000 */
[----:B------:R-:W0:Y:S01]  /*23f0*/  LDC.64 R68, c[0x0][0x5b0] ;  /* 0x00016c00ff447b82 */ /* 0x000e220000000a00 */
[----:B------:R-:W-:Y:S01]  /*2400*/  ULDC.64 UR4, c[0x0][0x5b8] ;  /* 0x00016e0000047ab9 */ /* 0x000fe20000000a00 */
[----:B------:R-:W-:Y:S01]  /*2410*/  ISETP.GE.AND P3, PT, R73, 0x1, PT ;  /* 0x000000014900780c */ /* 0x000fe20003f66270 */
[----:B------:R-:W-:Y:S01]  /*2420*/  IMAD R10, R11, UR4, RZ ;  /* 0x000000040b0a7c24 */ /* 0x000fe2000f8e02ff */
[----:B------:R-:W-:Y:S01]  /*2430*/  BSSY B1, `(.L_x_37) ;  /* 0x000000e000017945 */ /* 0x000fe20003800000 */
[C---:B------:R-:W-:Y:S01]  /*2440*/  IMAD.WIDE.U32 R20, R67.reuse, UR4, R8 ;  /* 0x0000000443147c25 */ /* 0x040fe2000f8e0008 */
[----:B------:R-:W-:Y:S02]  /*2450*/  ISETP.LT.OR P1, PT, R72, 0x1, !P3 ;  /* 0x000000014800780c */ /* 0x000fe40005f21670 */
[----:B------:R-:W1:Y:S01]  /*2460*/  LDC.64 R70, c[0x0][0x5a8] ;  /* 0x00016a00ff467b82 */ /* 0x000e620000000a00 */
[----:B------:R-:W-:Y:S02]  /*2470*/  IMAD R13, R67, UR5, R10 ;  /* 0x00000005430d7c24 */ /* 0x000fe4000f8e020a */
[----:B------:R-:W-:-:S02]  /*2480*/  IMAD.MOV.U32 R12, RZ, RZ, R20 ;  /* 0x000000ffff0c7224 */ /* 0x000fc400078e0014 */
[----:B------:R-:W-:Y:S02]  /*2490*/  IMAD.IADD R13, R21, 0x1, R13 ;  /* 0x00000001150d7824 */ /* 0x000fe400078e020d */
[-C--:B0-----:R-:W-:Y:S02]  /*24a0*/  IMAD R3, R15, R68.reuse, RZ ;  /* 0x000000440f037224 */ /* 0x081fe400078e02ff */
[----:B------:R-:W-:-:S04]  /*24b0*/  IMAD.WIDE.U32 R8, R14, R68, R12 ;  /* 0x000000440e087225 */ /* 0x000fc800078e000c */
[----:B------:R-:W-:Y:S01]  /*24c0*/  IMAD R67, R14, R69, R3 ;  /* 0x000000450e437224 */ /* 0x000fe200078e0203 */
[----:B-1----:R-:W-:-:S04]  /*24d0*/  IADD3 R8, P0, R8, R70, RZ ;  /* 0x0000004608087210 */ /* 0x002fc80007f1e0ff */
[----:B------:R-:W-:Y:S01]  /*24e0*/  IADD3.X R9, R71, R9, R67, P0, !PT ;  /* 0x0000000947097210 */ /* 0x000fe200007fe443 */
[----:B------:R-:W-:Y:S08]  /*24f0*/  @P1 BRA `(.L_x_38) ;  /* 0x0000000000041947 */ /* 0x000ff00003800000 */
[----:B------:R0:W5:Y:S02]  /*2500*/  LDG.E.U8 R66, desc[UR38][R8.64] ;  /* 0x0000002608427981 */ /* 0x000164000c1e1100 */
.L_x_38:
[----:B------:R-:W-:Y:S05]  /*2510*/  BSYNC B1 ;  /* 0x0000000000017941 */ /* 0x000fea0003800000 */
.L_x_37:
[----:B-----5:R-:W-:Y:S01]  /*2520*/  LOP3.LUT R3, R66, 0xffff, RZ, 0xc0, !PT ;  /* 0x0000ffff42037812 */ /* 0x020fe200078ec0ff */
[C---:B------:R-:W-:Y:S01]  /*2530*/  IMAD.SHL.U32 R10, R68.reuse, 0x8, RZ ;  /* 0x00000008440a7824 */ /* 0x040fe200078e00ff */
[----:B------:R-:W-:Y:S01]  /*2540*/  SHF.L.U64.HI R11, R68, 0x3, R69 ;  /* 0x00000003440b7819 */ /* 0x000fe20000010245 */
[----:B------:R-:W-:Y:S01]  /*2550*/  BSSY B1, `(.L_x_39) ;  /* 0x000000e000017945 */ /* 0x000fe20003800000 */
[----:B------:R-:W-:Y:S02]  /*2560*/  PRMT R3, R3, 0x8880, RZ ;  /* 0x0000888003037816 */ /* 0x000fe400000000ff */
[----:B------:R-:W-:Y:S01]  /*2570*/  ISETP.GE.AND P2, PT, R73, 0x2, PT ;  /* 0x000000024900780c */ /* 0x000fe20003f46270 */
[----:B------:R-:W-:-:S03]  /*2580*/  IMAD.WIDE.U32 R10, R14, R68, R10 ;  /* 0x000000440e0a7225 */ /* 0x000fc600078e000a */
[----:B------:R-:W-:Y:S01]  /*2590*/  ISETP.LT.OR P0, PT, R72, 0x1, !P2 ;  /* 0x000000014800780c */ /* 0x000fe20005701670 */
[----:B------:R-:W-:Y:S01]  /*25a0*/  IMAD R14, R3, R58, RZ ;  /* 0x0000003a030e7224 */ /* 0x000fe200078e02ff */
[----:B------:R-:W-:Y:S01]  /*25b0*/  IADD3 R10, P4, P5, R20, R70, R10 ;  /* 0x00000046140a7210 */ /* 0x000fe20007d9e00a */
[----:B------:R-:W-:Y:S02]  /*25c0*/  IMAD.IADD R15, R67, 0x1, R11 ;  /* 0x00000001430f7824 */ /* 0x000fe400078e020b */
[----:B------:R-:W-:-:S05]  /*25d0*/  @!P1 IMAD R3, R24, R23, R14 ;  /* 0x0000001718039224 */ /* 0x000fca00078e020e */
[----:B------:R1:W-:Y:S03]  /*25e0*/  @!P1 STG.E.U8 desc[UR38][R6.64], R3 ;  /* 0x0000000306009986 */ /* 0x0003e6000c101126 */
[----:B------:R-:W-:Y:S05]  /*25f0*/  @P0 BRA `(.L_x_40) ;  /* 0x00000000000c0947 */ /* 0x000fea0003800000 */
[----:B------:R-:W1:Y:S02]  /*2600*/  LDG.E.U8 R66, desc[UR38][R8.64+0x1] ;  /* 0x0000012608427981 */ /* 0x000e64000c1e1100 */
[----:B-1----:R-:W-:-:S05]  /*2610*/  PRMT R3, R66, 0x8880, RZ ;  /* 0x0000888042037816 */ /* 0x002fca00000000ff */
[----:B------:R-:W-:-:S07]  /*2620*/  IMAD R14, R3, R58, RZ ;  /* 0x0000003a030e7224 */ /* 0x000fce00078e02ff */
.L_x_40:
[----:B------:R-:W-:Y:S05]  /*2630*/  BSYNC B1 ;  /* 0x0000000000017941 */ /* 0x000fea0003800000 */
.L_x_39:
[C---:B------:R-:W-:Y:S01]  /*2640*/  ISETP.LT.OR P3, PT, R72.reuse, 0x9, !P3 ;  /* 0x000000094800780c */ /* 0x040fe20005f61670 */
[----:B------:R-:W-:Y:S01]  /*2650*/  @!P0 IMAD R25, R25, R23, R14 ;  /* 0x0000001719198224 */ /* 0x000fe200078e020e */
[----:B------:R-:W-:Y:S01]  /*2660*/  ISETP.GE.AND P1, PT, R73, 0x9, PT ;  /* 0x000000094900780c */ /* 0x000fe20003f26270 */
[----:B------:R-:W-:Y:S01]  /*2670*/  BSSY B1, `(.L_x_41) ;  /* 0x000000b000017945 */ /* 0x000fe20003800000 */
[----:B------:R-:W-:Y:S02]  /*2680*/  IADD3.X R11, R13, R71, R15, P4, P5 ;  /* 0x000000470d0b7210 */ /* 0x000fe400027ea40f */
[----:B------:R2:W-:Y:S01]  /*2690*/  @!P0 STG.E.U8 desc[UR38][R6.64+0x1], R25 ;  /* 0x0000011906008986 */ /* 0x0005e2000c101126 */
[----:B------:R-:W-:Y:S02]  /*26a0*/  ISETP.GE.AND P0, PT, R73, 0xa, PT ;  /* 0x0000000a4900780c */ /* 0x000fe40003f06270 */
[C---:B------:R-:W-:Y:S02]  /*26b0*/  ISETP.LT.OR P2, PT, R72.reuse, 0x9, !P2 ;  /* 0x000000094800780c */ /* 0x040fe40005741670 */
[----:B------:R-:W-:-:S02]  /*26c0*/  ISETP.LT.OR P5, PT, R72, 0x1, !P1 ;  /* 0x000000014800780c */ /* 0x000fc40004fa1670 */
[----:B------:R-:W-:Y:S01]  /*26d0*/  ISETP.LT.OR P4, PT, R72, 0x1, !P0 ;  /* 0x000000014800780c */ /* 0x000fe20004781670 */
[----:B------:R-:W-:-:S12]  /*26e0*/  @P3 BRA `(.L_x_42) ;  /* 0x00000000000c3947 */ /* 0x000fd80003800000 */
[----:B------:R-:W1:Y:S02]  /*26f0*/  LDG.E.U8 R66, desc[UR38][R10.64] ;  /* 0x000000260a427981 */ /* 0x000e64000c1e1100 */
[----:B-1----:R-:W-:-:S05]  /*2700*/  PRMT R3, R66, 0x8880, RZ ;  /* 0x0000888042037816 */ /* 0x002fca00000000ff */
[----:B------:R-:W-:-:S07]  /*2710*/  IMAD R14, R3, R58, RZ ;  /* 0x0000003a030e7224 */ /* 0x000fce00078e02ff */
.L_x_42:
[----:B------:R-:W-:Y:S05]  /*2720*/  BSYNC B1 ;  /* 0x0000000000017941 */ /* 0x000fea0003800000 */
.L_x_41:
[----:B-1----:R-:W-:Y:S01]  /*2730*/  @!P3 IMAD R3, R26, R23, R14 ;  /* 0x000000171a03b224 */ /* 0x002fe200078e020e */
[----:B------:R-:W-:Y:S04]  /*2740*/  BSSY B1, `(.L_x_43) ;  /* 0x0000006000017945 */ /* 0x000fe80003800000 */
[----:B------:R1:W-:Y:S01]  /*2750*/  @!P3 STG.E.U8 desc[UR38][R4.64], R3 ;  /* 0x000000030400b986 */ /* 0x0003e2000c101126 */
[----:B------:R-:W-:Y:S05]  /*2760*/  @P2 BRA `(.L_x_44) ;  /* 0x00000000000c2947 */ /* 0x000fea0003800000 */
[----:B------:R-:W1:Y:S02]  /*2770*/  LDG.E.U8 R66, desc[UR38][R10.64+0x1] ;  /* 0x000001260a427981 */ /* 0x000e64000c1e1100 */
[----:B-1----:R-:W-:-:S05]  /*2780*/  PRMT R3, R66, 0x8880, RZ ;  /* 0x0000888042037816 */ /* 0x002fca00000000ff */
[----:B------:R-:W-:-:S07]  /*2790*/  IMAD R14, R3, R58, RZ ;  /* 0x0000003a030e7224 */ /* 0x000fce00078e02ff */
.L_x_44:
[----:B------:R-:W-:Y:S05]  /*27a0*/  BSYNC B1 ;  /* 0x0000000000017941 */ /* 0x000fea0003800000 */
.L_x_43:
[----:B------:R-:W-:Y:S01]  /*27b0*/  @!P2 IMAD R27, R27, R23, R14 ;  /* 0x000000171b1ba224 */ /* 0x000fe200078e020e */
[----:B------:R-:W-:Y:S04]  /*27c0*/  BSSY B1, `(.L_x_45) ;  /* 0x0000006000017945 */ /* 0x000fe80003800000 */
[----:B------:R3:W-:Y:S01]  /*27d0*/  @!P2 STG.E.U8 desc[UR38][R4.64+0x1], R27 ;  /* 0x0000011b0400a986 */ /* 0x0007e2000c101126 */
[----:B------:R-:W-:Y:S05]  /*27e0*/  @P5 BRA `(.L_x_46) ;  /* 0x00000000000c5947 */ /* 0x000fea0003800000 */
[----:B------:R-:W1:Y:S02]  /*27f0*/  LDG.E.U8 R66, desc[UR38][R8.64+0x8] ;  /* 0x0000082608427981 */ /* 0x000e64000c1e1100 */
[----:B-1----:R-:W-:-:S05]  /*2800*/  PRMT R3, R66, 0x8880, RZ ;  /* 0x0000888042037816 */ /* 0x002fca00000000ff */
[----:B------:R-:W-:-:S07]  /*2810*/  IMAD R14, R3, R58, RZ ;  /* 0x0000003a030e7224 */ /* 0x000fce00078e02ff */
.L_x_46:
[----:B------:R-:W-:Y:S05]  /*2820*/  BSYNC B1 ;  /* 0x0000000000017941 */ /* 0x000fea0003800000 */
.L_x_45:
[----:B-1----:R-:W-:Y:S01]  /*2830*/  @!P5 IMAD R3, R28, R23, R14 ;  /* 0x000000171c03d224 */ /* 0x002fe200078e020e */
[----:B------:R-:W-:Y:S04]  /*2840*/  BSSY B1, `(.L_x_47) ;  /* 0x0000006000017945 */ /* 0x000fe80003800000 */
[----:B------:R1:W-:Y:S01]  /*2850*/  @!P5 STG.E.U8 desc[UR38][R6.64+0x8], R3 ;  /* 0x000008030600d986 */ /* 0x0003e2000c101126 */
[----:B------:R-:W-:Y:S05]  /*2860*/  @P4 BRA `(.L_x_48) ;  /* 0x00000000000c4947 */ /* 0x000fea0003800000 */
[----:B------:R-:W1:Y:S02]  /*2870*/  LDG.E.U8 R66, desc[UR38][R8.64+0x9] ;  /* 0x0000092608427981 */ /* 0x000e64000c1e1100 */
[----:B-1----:R-:W-:-:S05]  /*2880*/  PRMT R3, R66, 0x8880, RZ ;  /* 0x0000888042037816 */ /* 0x002fca00000000ff */
[----:B------:R-:W-:-:S07]  /*2890*/  IMAD R14, R3, R58, RZ ;  /* 0x0000003a030e7224 */ /* 0x000fce00078e02ff */
.L_x_48:
[----:B------:R-:W-:Y:S05]  /*28a0*/  BSYNC B1 ;  /* 0x0000000000017941 */ /* 0x000fea0003800000 */
.L_x_47:
[C---:B------:R-:W-:Y:S01]  /*28b0*/  ISETP.LT.OR P1, PT, R72.reuse, 0x9, !P1 ;  /* 0x000000094800780c */ /* 0x040fe20004f21670 */
[----:B------:R-:W-:Y:S01]  /*28c0*/  @!P4 IMAD R29, R29, R23, R14 ;  /* 0x000000171d1dc224 */ /* 0x000fe200078e020e */
[C---:B------:R-:W-:Y:S01]  /*28d0*/  ISETP.GE.AND P3, PT, R73.reuse, 0x11, PT ;  /* 0x000000114900780c */ /* 0x040fe20003f66270 */
[----:B------:R-:W-:Y:S01]  /*28e0*/  BSSY B1, `(.L_x_49) ;  /* 0x000000a000017945 */ /* 0x000fe20003800000 */
[----:B------:R-:W-:Y:S02]  /*28f0*/  ISETP.GE.AND P2, PT, R73, 0x12, PT ;  /* 0x000000124900780c */ /* 0x000fe40003f46270 */
[----:B------:R4:W-:Y:S01]  /*2900*/  @!P4 STG.E.U8 desc[UR38][R6.64+0x9], R29 ;  /* 0x0000091d0600c986 */ /* 0x0009e2000c101126 */
[C---:B------:R-:W-:Y:S02]  /*2910*/  ISETP.LT.OR P0, PT, R72.reuse, 0x9, !P0 ;  /* 0x000000094800780c */ /* 0x040fe40004701670 */
[C---:B------:R-:W-:Y:S02]  /*2920*/  ISETP.LT.OR P5, PT, R72.reuse, 0x1, !P3 ;  /* 0x000000014800780c */ /* 0x040fe40005fa1670 */
[----:B------:R-:W-:-:S02]  /*2930*/  ISETP.LT.OR P4, PT, R72, 0x1, !P2 ;  /* 0x000000014800780c */ /* 0x000fc40005781670 */
[----:B------:R-:W-:Y:S11]  /*2940*/  @P1 BRA `(.L_x_50) ;  /* 0x00000000000c1947 */ /* 0x000ff60003800000 */
[----:B------:R-:W1:Y:S02]  /*2950*/  LDG.E.U8 R66, desc[UR38][R10.64+0x8] ;  /* 0x000008260a427981 */ /* 0x000e64000c1e1100 */
[----:B-1----:R-:W-:-:S05]  /*2960*/  PRMT R3, R66, 0x8880, RZ ;  /* 0x0000888042037816 */ /* 0x002fca00000000ff */
[----:B------:R-:W-:-:S07]  /*2970*/  IMAD R14, R3, R58, RZ ;  /* 0x0000003a030e7224 */ /* 0x000fce00078e02ff */
.L_x_50:
[----:B------:R-:W-:Y:S05]  /*2980*/  BSYNC B1 ;  /* 0x0000000000017941 */ /* 0x000fea0003800000 */
.L_x_49:
[----:B-1----:R-:W-:Y:S01]  /*2990*/  @!P1 IMAD R3, R30, R23, R14 ;  /* 0x000000171e039224 */ /* 0x002fe200078e020e */
[----:B------:R-:W-:Y:S04]  /*29a0*/  BSSY B1, `(.L_x_51) ;  /* 0x0000006000017945 */ /* 0x000fe80003800000 */
[----:B------:R1:W-:Y:S01]  /*29b0*/  @!P1 STG.E.U8 desc[UR38][R4.64+0x8], R3 ;  /* 0x0000080304009986 */ /* 0x0003e2000c101126 */
[----:B------:R-:W-:Y:S05]  /*29c0*/  @P0 BRA `(.L_x_52) ;  /* 0x00000000000c0947 */ /* 0x000fea0003800000 */
[----:B------:R-:W1:Y:S02]  /*29d0*/  LDG.E.U8 R66, desc[UR38][R10.64+0x9] ;  /* 0x000009260a427981 */ /* 0x000e64000c1e1100 */
[----:B-1----:R-:W-:-:S05]  /*29e0*/  PRMT R3, R66, 0x8880, RZ ;  /* 0x0000888042037816 */ /* 0x002fca00000000ff */
[----:B------:R-:W-:-:S07]  /*29f0*/  IMAD R14, R3, R58, RZ ;  /* 0x0000003a030e7224 */ /* 0x000fce00078e02ff */
.L_x_52:
[----:B------:R-:W-:Y:S05]  /*2a00*/  BSYNC B1 ;  /* 0x0000000000017941 */ /* 0x000fea0003800000 */
.L_x_51:
[----:B------:R-:W-:Y:S01]  /*2a10*/  @!P0 IMAD R31, R31, R23, R14 ;  /* 0x000000171f1f8224 */ /* 0x000fe200078e020e */
[----:B------:R-:W-:Y:S04]  /*2a20*/  BSSY B1, `(.L_x_53) ;  /* 0x0000006000017945 */ /* 0x000fe80003800000 */
[----:B------:R0:W-:Y:S01]  /*2a30*/  @!P0 STG.E.U8 desc[UR38][R4.64+0x9], R31 ;  /* 0x0000091f04008986 */ /* 0x0001e2000c101126 */
[----:B------:R-:W-:Y:S05]  /*2a40*/  @P5 BRA `(.L_x_54) ;  /* 0x00000000000c5947 */ /* 0x000fea0003800000 */
[----:B------:R-:W1:Y:S02]  /*2a50*/  LDG.E.U8 R66, desc[UR38][R8.64+0x10] ;  /* 0x0000102608427981 */ /* 0x000e64000c1e1100 */
[----:B-1----:R-:W-:-:S05]  /*2a60*/  PRMT R3, R66, 0x8880, RZ ;  /* 0x0000888042037816 */ /* 0x002fca00000000ff */
[----:B------:R-:W-:-:S07]  /*2a70*/  IMAD R14, R3, R58, RZ ;  /* 0x0000003a030e7224 */ /* 0x000fce00078e02ff */
.L_x_54:
[----:B------:R-:W-:Y:S05]  /*2a80*/  BSYNC B1 ;  /* 0x0000000000017941 */ /* 0x000fea0003800000 */
.L_x_53:
[----:B-1----:R-:W-:Y:S01]  /*2a90*/  @!P5 IMAD R3, R32, R23, R14 ;  /* 0x000000172003d224 */ /* 0x002fe200078e020e */
[----:B------:R-:W-:Y:S04]  /*2aa0*/  BSSY B1, `(.L_x_55) ;  /* 0x0000006000017945 */ /* 0x000fe80003800000 */
[----:B------:R1:W-:Y:S01]  /*2ab0*/  @!P5 STG.E.U8 desc[UR38][R6.64+0x10], R3 ;  /* 0x000010030600d986 */ /* 0x0003e2000c101126 */
[----:B------:R-:W-:Y:S05]  /*2ac0*/  @P4 BRA `(.L_x_56) ;  /* 0x00000000000c4947 */ /* 0x000fea0003800000 */
[----:B------:R-:W1:Y:S02]  /*2ad0*/  LDG.E.U8 R66, desc[UR38][R8.64+0x11] ;  /* 0x0000112608427981 */ /* 0x000e64000c1e1100 */
[----:B-1----:R-:W-:-:S05]  /*2ae0*/  PRMT R3, R66, 0x8880, RZ ;  /* 0x0000888042037816 */ /* 0x002fca00000000ff */
[----:B------:R-:W-:-:S07]  /*2af0*/  IMAD R14, R3, R58, RZ ;  /* 0x0000003a030e7224 */ /* 0x000fce00078e02ff */
.L_x_56:
[----:B------:R-:W-:Y:S05]  /*2b00*/  BSYNC B1 ;  /* 0x0000000000017941 */ /* 0x000fea0003800000 */
.L_x_55:
        /* <DEDUP_REMOVED lines=13> */
.L_x_58:
[----:B------:R-:W-:Y:S05]  /*2be0*/  BSYNC B1 ;  /* 0x0000000000017941 */ /* 0x000fea0003800000 */
.L_x_57:
[----:B-1----:R-:W-:Y:S01]  /*2bf0*/  @!P3 IMAD R3, R34, R23, R14 ;  /* 0x000000172203b224 */ /* 0x002fe200078e020e */
[----:B------:R-:W-:Y:S04]  /*2c00*/  BSSY B1, `(.L_x_59) ;  /* 0x0000006000017945 */ /* 0x000fe80003800000 */
[----:B------:R1:W-:Y:S01]  /*2c10*/  @!P3 STG.E.U8 desc[UR38][R4.64+0x10], R3 ;  /* 0x000010030400b986 */ /* 0x0003e2000c101126 */
[----:B------:R-:W-:Y:S05]  /*2c20*/  @P2 BRA `(.L_x_60) ;  /* 0x00000000000c2947 */ /* 0x000fea0003800000 */
[----:B------:R-:W1:Y:S02]  /*2c30*/  LDG.E.U8 R66, desc[UR38][R10.64+0x11] ;  /* 0x000011260a427981 */ /* 0x000e64000c1e1100 */
[----:B-1----:R-:W-:-:S05]  /*2c40*/  PRMT R3, R66, 0x8880, RZ ;  /* 0x0000888042037816 */ /* 0x002fca00000000ff */
[----:B------:R-:W-:-:S07]  /*2c50*/  IMAD R14, R3, R58, RZ ;  /* 0x0000003a030e7224 */ /* 0x000fce00078e02ff */
.L_x_60:
[----:B------:R-:W-:Y:S05]  /*2c60*/  BSYNC B1 ;  /* 0x0000000000017941 */ /* 0x000fea0003800000 */
.L_x_59:
[----:B------:R-:W-:Y:S01]  /*2c70*/  @!P2 IMAD R35, R35, R23, R14 ;  /* 0x000000172323a224 */ /* 0x000fe200078e020e */
[----:B------:R-:W-:Y:S04]  /*2c80*/  BSSY B1, `(.L_x_61) ;  /* 0x0000006000017945 */ /* 0x000fe80003800000 */
[----:B------:R0:W-:Y:S01]  /*2c90*/  @!P2 STG.E.U8 desc[UR38][R4.64+0x11], R35 ;  /* 0x000011230400a986 */ /* 0x0001e2000c101126 */
[----:B------:R-:W-:Y:S05]  /*2ca0*/  @P5 BRA `(.L_x_62) ;  /* 0x00000000000c5947 */ /* 0x000fea0003800000 */
[----:B------:R-:W1:Y:S02]  /*2cb0*/  LDG.E.U8 R66, desc[UR38][R8.64+0x18] ;  /* 0x0000182608427981 */ /* 0x000e64000c1e1100 */
[----:B-1----:R-:W-:-:S05]  /*2cc0*/  PRMT R3, R66, 0x8880, RZ ;  /* 0x0000888042037816 */ /* 0x002fca00000000ff */
[----:B------:R-:W-:-:S07]  /*2cd0*/  IMAD R14, R3, R58, RZ ;  /* 0x0000003a030e7224 */ /* 0x000fce00078e02ff */
.L_x_62:
[----:B------:R-:W-:Y:S05]  /*2ce0*/  BSYNC B1 ;  /* 0x0000000000017941 */ /* 0x000fea0003800000 */
.L_x_61:
[----:B-1----:R-:W-:Y:S01]  /*2cf0*/  @!P5 IMAD R3, R36, R23, R14 ;  /* 0x000000172403d224 */ /* 0x002fe200078e020e */
[----:B------:R-:W-:Y:S04]  /*2d00*/  BSSY B1, `(.L_x_63) ;  /* 0x0000006000017945 */ /* 0x000fe80003800000 */
[----:B------:R1:W-:Y:S01]  /*2d10*/  @!P5 STG.E.U8 desc[UR38][R6.64+0x18], R3 ;  /* 0x000018030600d986 */ /* 0x0003e2000c101126 */
[----:B------:R-:W-:Y:S05]  /*2d20*/  @P4 BRA `(.L_x_64) ;  /* 0x00000000000c4947 */ /* 0x000fea0003800000 */
[----:B------:R-:W1:Y:S02]  /*2d30*/  LDG.E.U8 R66, desc[UR38][R8.64+0x19] ;  /* 0x0000192608427981 */ /* 0x000e64000c1e1100 */
[----:B-1----:R-:W-:-:S05]  /*2d40*/  PRMT R3, R66, 0x8880, RZ ;  /* 0x0000888042037816 */ /* 0x002fca00000000ff */
[----:B------:R-:W-:-:S07]  /*2d50*/  IMAD R14, R3, R58, RZ ;  /* 0x0000003a030e7224 */ /* 0x000fce00078e02ff */
.L_x_64:
[----:B------:R-:W-:Y:S05]  /*2d60*/  BSYNC B1 ;  /* 0x0000000000017941 */ /* 0x000fea0003800000 */
.L_x_63:
        /* <DEDUP_REMOVED lines=13> */
.L_x_66:
[----:B------:R-:W-:Y:S05]  /*2e40*/  BSYNC B1 ;  /* 0x0000000000017941 */ /* 0x000fea0003800000 */
.L_x_65:
[----:B-1----:R-:W-:Y:S01]  /*2e50*/  @!P1 IMAD R3, R38, R23, R14 ;  /* 0x0000001726039224 */ /* 0x002fe200078e020e */
[----:B------:R-:W-:Y:S04]  /*2e60*/  BSSY B1, `(.L_x_67) ;  /* 0x0000006000017945 */ /* 0x000fe80003800000 */
[----:B------:R1:W-:Y:S01]  /*2e70*/  @!P1 STG.E.U8 desc[UR38][R4.64+0x18], R3 ;  /* 0x0000180304009986 */ /* 0x0003e2000c101126 */
[----:B------:R-:W-:Y:S05]  /*2e80*/  @P4 BRA `(.L_x_68) ;  /* 0x00000000000c4947 */ /* 0x000fea0003800000 */
[----:B------:R-:W1:Y:S02]  /*2e90*/  LDG.E.U8 R66, desc[UR38][R10.64+0x19] ;  /* 0x000019260a427981 */ /* 0x000e64000c1e1100 */
[----:B-1----:R-:W-:-:S05]  /*2ea0*/  PRMT R3, R66, 0x8880, RZ ;  /* 0x0000888042037816 */ /* 0x002fca00000000ff */
[----:B------:R-:W-:-:S07]  /*2eb0*/  IMAD R14, R3, R58, RZ ;  /* 0x0000003a030e7224 */ /* 0x000fce00078e02ff */
.L_x_68:
[----:B------:R-:W-:Y:S05]  /*2ec0*/  BSYNC B1 ;  /* 0x0000000000017941 */ /* 0x000fea0003800000 */
.L_x_67:
[----:B------:R-:W-:Y:S01]  /*2ed0*/  @!P4 IMAD R39, R39, R23, R14 ;  /* 0x000000172727c224 */ /* 0x000fe200078e020e */
[----:B------:R-:W-:Y:S04]  /*2ee0*/  BSSY B1, `(.L_x_69) ;  /* 0x0000006000017945 */ /* 0x000fe80003800000 */
[----:B------:R0:W-:Y:S01]  /*2ef0*/  @!P4 STG.E.U8 desc[UR38][R4.64+0x19], R39 ;  /* 0x000019270400c986 */ /* 0x0001e2000c101126 */
[----:B------:R-:W-:Y:S05]  /*2f00*/  @P5 BRA `(.L_x_70) ;  /* 0x00000000000c5947 */ /* 0x000fea0003800000 */
[----:B------:R-:W1:Y:S02]  /*2f10*/  LDG.E.U8 R66, desc[UR38][R8.64+0x20] ;  /* 0x0000202608427981 */ /* 0x000e64000c1e1100 */
[----:B-1----:R-:W-:-:S05]  /*2f20*/  PRMT R3, R66, 0x8880, RZ ;  /* 0x0000888042037816 */ /* 0x002fca00000000ff */
[----:B------:R-:W-:-:S07]  /*2f30*/  IMAD R14, R3, R58, RZ ;  /* 0x0000003a030e7224 */ /* 0x000fce00078e02ff */
.L_x_70:
[----:B------:R-:W-:Y:S05]  /*2f40*/  BSYNC B1 ;  /* 0x0000000000017941 */ /* 0x000fea0003800000 */
.L_x_69:
[----:B-1----:R-:W-:Y:S01]  /*2f50*/  @!P5 IMAD R3, R40, R23, R14 ;  /* 0x000000172803d224 */ /* 0x002fe200078e020e */
[----:B------:R-:W-:Y:S04]  /*2f60*/  BSSY B1, `(.L_x_71) ;  /* 0x0000006000017945 */ /* 0x000fe80003800000 */
[----:B------:R1:W-:Y:S01]  /*2f70*/  @!P5 STG.E.U8 desc[UR38][R6.64+0x20], R3 ;  /* 0x000020030600d986 */ /* 0x0003e2000c101126 */
[----:B------:R-:W-:Y:S05]  /*2f80*/  @P0 BRA `(.L_x_72) ;  /* 0x00000000000c0947 */ /* 0x000fea0003800000 */
[----:B------:R-:W1:Y:S02]  /*2f90*/  LDG.E.U8 R66, desc[UR38][R8.64+0x21] ;  /* 0x0000212608427981 */ /* 0x000e64000c1e1100 */
[----:B-1----:R-:W-:-:S05]  /*2fa0*/  PRMT R3, R66, 0x8880, RZ ;  /* 0x0000888042037816 */ /* 0x002fca00000000ff */
[----:B------:R-:W-:-:S07]  /*2fb0*/  IMAD R14, R3, R58, RZ ;  /* 0x0000003a030e7224 */ /* 0x000fce00078e02ff */
.L_x_72:
[----:B------:R-:W-:Y:S05]  /*2fc0*/  BSYNC B1 ;  /* 0x0000000000017941 */ /* 0x000fea0003800000 */
.L_x_71:
        /* <DEDUP_REMOVED lines=13> */
.L_x_74:
[----:B------:R-:W-:Y:S05]  /*30a0*/  BSYNC B1 ;  /* 0x0000000000017941 */ /* 0x000fea0003800000 */
.L_x_73:
[----:B-1----:R-:W-:Y:S01]  /*30b0*/  @!P3 IMAD R3, R42, R23, R14 ;  /* 0x000000172a03b224 */ /* 0x002fe200078e020e */
[----:B------:R-:W-:Y:S04]  /*30c0*/  BSSY B1, `(.L_x_75) ;  /* 0x0000006000017945 */ /* 0x000fe80003800000 */
[----:B------:R1:W-:Y:S01]  /*30d0*/  @!P3 STG.E.U8 desc[UR38][R4.64+0x20], R3 ;  /* 0x000020030400b986 */ /* 0x0003e2000c101126 */
[----:B------:R-:W-:Y:S05]  /*30e0*/  @P2 BRA `(.L_x_76) ;  /* 0x00000000000c2947 */ /* 0x000fea0003800000 */
[----:B------:R-:W1:Y:S02]  /*30f0*/  LDG.E.U8 R66, desc[UR38][R10.64+0x21] ;  /* 0x000021260a427981 */ /* 0x000e64000c1e1100 */
[----:B-1----:R-:W-:-:S05]  /*3100*/  PRMT R3, R66, 0x8880, RZ ;  /* 0x0000888042037816 */ /* 0x002fca00000000ff */
[----:B------:R-:W-:-:S07]  /*3110*/  IMAD R14, R3, R58, RZ ;  /* 0x0000003a030e7224 */ /* 0x000fce00078e02ff */
.L_x_76:
[----:B------:R-:W-:Y:S05]  /*3120*/  BSYNC B1 ;  /* 0x0000000000017941 */ /* 0x000fea0003800000 */
.L_x_75:
[----:B------:R-:W-:Y:S01]  /*3130*/  @!P2 IMAD R43, R43, R23, R14 ;  /* 0x000000172b2ba224 */ /* 0x000fe200078e020e */
[----:B------:R-:W-:Y:S04]  /*3140*/  BSSY B1, `(.L_x_77) ;  /* 0x0000006000017945 */ /* 0x000fe80003800000 */
[----:B------:R0:W-:Y:S01]  /*3150*/  @!P2 STG.E.U8 desc[UR38][R4.64+0x21], R43 ;  /* 0x0000212b0400a986 */ /* 0x0001e2000c101126 */
[----:B------:R-:W-:Y:S05]  /*3160*/  @P0 BRA `(.L_x_78) ;  /* 0x00000000000c0947 */ /* 0x000fea0003800000 */
[----:B------:R-:W1:Y:S02]  /*3170*/  LDG.E.U8 R66, desc[UR38][R8.64+0x28] ;  /* 0x0000282608427981 */ /* 0x000e64000c1e1100 */
[----:B-1----:R-:W-:-:S05]  /*3180*/  PRMT R3, R66, 0x8880, RZ ;  /* 0x0000888042037816 */ /* 0x002fca00000000ff */
[----:B------:R-:W-:-:S07]  /*3190*/  IMAD R14, R3, R58, RZ ;  /* 0x0000003a030e7224 */ /* 0x000fce00078e02ff */
.L_x_78:
[----:B------:R-:W-:Y:S05]  /*31a0*/  BSYNC B1 ;  /* 0x0000000000017941 */ /* 0x000fea0003800000 */
.L_x_77:
[----:B-1----:R-:W-:Y:S01]  /*31b0*/  @!P0 IMAD R3, R44, R23, R14 ;  /* 0x000000172c038224 */ /* 0x002fe200078e020e */
[----:B------:R-:W-:Y:S04]  /*31c0*/  BSSY B1, `(.L_x_79) ;  /* 0x0000006000017945 */ /* 0x000fe80003800000 */
[----:B------:R1:W-:Y:S01]  /*31d0*/  @!P0 STG.E.U8 desc[UR38][R6.64+0x28], R3 ;  /* 0x0000280306008986 */ /* 0x0003e2000c101126 */
[----:B------:R-:W-:Y:S05]  /*31e0*/  @P5 BRA `(.L_x_80) ;  /* 0x00000000000c5947 */ /* 0x000fea0003800000 */
[----:B------:R-:W1:Y:S02]  /*31f0*/  LDG.E.U8 R66, desc[UR38][R8.64+0x29] ;  /* 0x0000292608427981 */ /* 0x000e64000c1e1100 */
[----:B-1----:R-:W-:-:S05]  /*3200*/  PRMT R3, R66, 0x8880, RZ ;  /* 0x0000888042037816 */ /* 0x002fca00000000ff */
[----:B------:R-:W-:-:S07]  /*3210*/  IMAD R14, R3, R58, RZ ;  /* 0x0000003a030e7224 */ /* 0x000fce00078e02ff */
.L_x_80:
[----:B------:R-:W-:Y:S05]  /*3220*/  BSYNC B1 ;  /* 0x0000000000017941 */ /* 0x000fea0003800000 */
.L_x_79:
        /* <DEDUP_REMOVED lines=13> */
.L_x_82:
[----:B------:R-:W-:Y:S05]  /*3300*/  BSYNC B1 ;  /* 0x0000000000017941 */ /* 0x000fea0003800000 */
.L_x_81:
[----:B-1----:R-:W-:Y:S01]  /*3310*/  @!P4 IMAD R3, R46, R23, R14 ;  /* 0x000000172e03c224 */ /* 0x002fe200078e020e */
[----:B------:R-:W-:Y:S04]  /*3320*/  BSSY B1, `(.L_x_83) ;  /* 0x0000006000017945 */ /* 0x000fe80003800000 */
[----:B------:R1:W-:Y:S01]  /*3330*/  @!P4 STG.E.U8 desc[UR38][R4.64+0x28], R3 ;  /* 0x000028030400c986 */ /* 0x0003e2000c101126 */
[----:B------:R-:W-:Y:S05]  /*3340*/  @P1 BRA `(.L_x_84) ;  /* 0x00000000000c1947 */ /* 0x000fea0003800000 */
[----:B------:R-:W1:Y:S02]  /*3350*/  LDG.E.U8 R66, desc[UR38][R10.64+0x29] ;  /* 0x000029260a427981 */ /* 0x000e64000c1e1100 */
[----:B-1----:R-:W-:-:S05]  /*3360*/  PRMT R3, R66, 0x8880, RZ ;  /* 0x0000888042037816 */ /* 0x002fca00000000ff */
[----:B------:R-:W-:-:S07]  /*3370*/  IMAD R14, R3, R58, RZ ;  /* 0x0000003a030e7224 */ /* 0x000fce00078e02ff */
.L_x_84:
[----:B------:R-:W-:Y:S05]  /*3380*/  BSYNC B1 ;  /* 0x0000000000017941 */ /* 0x000fea0003800000 */
.L_x_83:
[----:B------:R-:W-:Y:S01]  /*3390*/  @!P1 IMAD R47, R47, R23, R14 ;  /* 0x000000172f2f9224 */ /* 0x000fe200078e020e */
[----:B------:R-:W-:Y:S04]  /*33a0*/  BSSY B1, `(.L_x_85) ;  /* 0x0000006000017945 */ /* 0x000fe80003800000 */
[----:B------:R0:W-:Y:S01]  /*33b0*/  @!P1 STG.E.U8 desc[UR38][R4.64+0x29], R47 ;  /* 0x0000292f04009986 */ /* 0x0001e2000c101126 */
[----:B------:R-:W-:Y:S05]  /*33c0*/  @P3 BRA `(.L_x_86) ;  /* 0x00000000000c3947 */ /* 0x000fea0003800000 */
[----:B------:R-:W1:Y:S02]  /*33d0*/  LDG.E.U8 R66, desc[UR38][R8.64+0x30] ;  /* 0x0000302608427981 */ /* 0x000e64000c1e1100 */
[----:B-1----:R-:W-:-:S05]  /*33e0*/  PRMT R3, R66, 0x8880, RZ ;  /* 0x0000888042037816 */ /* 0x002fca00000000ff */
[----:B------:R-:W-:-:S07]  /*33f0*/  IMAD R14, R3, R58, RZ ;  /* 0x0000003a030e7224 */ /* 0x000fce00078e02ff */
.L_x_86:
[----:B------:R-:W-:Y:S05]  /*3400*/  BSYNC B1 ;  /* 0x0000000000017941 */ /* 0x000fea0003800000 */
.L_x_85:
[----:B-1----:R-:W-:Y:S01]  /*3410*/  @!P3 IMAD R3, R48, R23, R14 ;  /* 0x000000173003b224 */ /* 0x002fe200078e020e */
[----:B------:R-:W-:Y:S04]  /*3420*/  BSSY B1, `(.L_x_87) ;  /* 0x0000006000017945 */ /* 0x000fe80003800000 */
[----:B------:R1:W-:Y:S01]  /*3430*/  @!P3 STG.E.U8 desc[UR38][R6.64+0x30], R3 ;  /* 0x000030030600b986 */ /* 0x0003e2000c101126 */
[----:B------:R-:W-:Y:S05]  /*3440*/  @P5 BRA `(.L_x_88) ;  /* 0x00000000000c5947 */ /* 0x000fea0003800000 */
[----:B------:R-:W1:Y:S02]  /*3450*/  LDG.E.U8 R66, desc[UR38][R8.64+0x31] ;  /* 0x0000312608427981 */ /* 0x000e64000c1e1100 */
[----:B-1----:R-:W-:-:S05]  /*3460*/  PRMT R3, R66, 0x8880, RZ ;  /* 0x0000888042037816 */ /* 0x002fca00000000ff */
[----:B------:R-:W-:-:S07]  /*3470*/  IMAD R14, R3, R58, RZ ;  /* 0x0000003a030e7224 */ /* 0x000fce00078e02ff */
.L_x_88:
[----:B------:R-:W-:Y:S05]  /*3480*/  BSYNC B1 ;  /* 0x0000000000017941 */ /* 0x000fea0003800000 */
.L_x_87:
        /* <DEDUP_REMOVED lines=9> */
[----:B------:R-:W-:Y:S01]  /*3520*/  ISETP.LT.OR P3, PT, R72, 0x9, !P3 ;  /* 0x000000094800780c */ /* 0x000fe20005f61670 */
[----:B------:R-:W-:-:S12]  /*3530*/  @P2 BRA `(.L_x_90) ;  /* 0x00000000000c2947 */ /* 0x000fd80003800000 */
[----:B------:R-:W1:Y:S02]  /*3540*/  LDG.E.U8 R66, desc[UR38][R10.64+0x30] ;  /* 0x000030260a427981 */ /* 0x000e64000c1e1100 */
[----:B-1----:R-:W-:-:S05]  /*3550*/  PRMT R3, R66, 0x8880, RZ ;  /* 0x0000888042037816 */ /* 0x002fca00000000ff */
[----:B------:R-:W-:-:S07]  /*3560*/  IMAD R14, R3, R58, RZ ;  /* 0x0000003a030e7224 */ /* 0x000fce00078e02ff */
.L_x_90:
[----:B------:R-:W-:Y:S05]  /*3570*/  BSYNC B1 ;  /* 0x0000000000017941 */ /* 0x000fea0003800000 */
.L_x_89:
[----:B-1----:R-:W-:Y:S01]  /*3580*/  @!P2 IMAD R3, R50, R23, R14 ;  /* 0x000000173203a224 */ /* 0x002fe200078e020e */
[----:B------:R-:W-:Y:S04]  /*3590*/  BSSY B1, `(.L_x_91) ;  /* 0x0000006000017945 */ /* 0x000fe80003800000 */
[----:B------:R1:W-:Y:S01]  /*35a0*/  @!P2 STG.E.U8 desc[UR38][R4.64+0x30], R3 ;  /* 0x000030030400a986 */ /* 0x0003e2000c101126 */
[----:B------:R-:W-:Y:S05]  /*35b0*/  @P0 BRA `(.L_x_92) ;  /* 0x00000000000c0947 */ /* 0x000fea0003800000 */
[----:B------:R-:W1:Y:S02]  /*35c0*/  LDG.E.U8 R66, desc[UR38][R10.64+0x31] ;  /* 0x000031260a427981 */ /* 0x000e64000c1e1100 */
[----:B-1----:R-:W-:-:S05]  /*35d0*/  PRMT R3, R66, 0x8880, RZ ;  /* 0x0000888042037816 */ /* 0x002fca00000000ff */
[----:B------:R-:W-:-:S07]  /*35e0*/  IMAD R14, R3, R58, RZ ;  /* 0x0000003a030e7224 */ /* 0x000fce00078e02ff */
.L_x_92:
[----:B------:R-:W-:Y:S05]  /*35f0*/  BSYNC B1 ;  /* 0x0000000000017941 */ /* 0x000fea0003800000 */
.L_x_91:
[----:B------:R-:W-:Y:S01]  /*3600*/  @!P0 IMAD R51, R51, R23, R14 ;  /* 0x0000001733338224 */ /* 0x000fe200078e020e */
[----:B------:R-:W-:Y:S04]  /*3610*/  BSSY B1, `(.L_x_93) ;  /* 0x0000006000017945 */ /* 0x000fe80003800000 */
[----:B------:R0:W-:Y:S01]  /*3620*/  @!P0 STG.E.U8 desc[UR38][R4.64+0x31], R51 ;  /* 0x0000313304008986 */ /* 0x0001e2000c101126 */
[----:B------:R-:W-:Y:S05]  /*3630*/  @P5 BRA `(.L_x_94) ;  /* 0x00000000000c5947 */ /* 0x000fea0003800000 */
[----:B------:R-:W1:Y:S02]  /*3640*/  LDG.E.U8 R66, desc[UR38][R8.64+0x38] ;  /* 0x0000382608427981 */ /* 0x000e64000c1e1100 */
[----:B-1----:R-:W-:-:S05]  /*3650*/  PRMT R3, R66, 0x8880, RZ ;  /* 0x0000888042037816 */ /* 0x002fca00000000ff */
[----:B------:R-:W-:-:S07]  /*3660*/  IMAD R14, R3, R58, RZ ;  /* 0x0000003a030e7224 */ /* 0x000fce00078e02ff */
.L_x_94:
[----:B------:R-:W-:Y:S05]  /*3670*/  BSYNC B1 ;  /* 0x0000000000017941 */ /* 0x000fea0003800000 */
.L_x_93:
[----:B-1----:R-:W-:Y:S01]  /*3680*/  @!P5 IMAD R3, R52, R23, R14 ;  /* 0x000000173403d224 */ /* 0x002fe200078e020e */
[----:B------:R-:W-:Y:S04]  /*3690*/  BSSY B1, `(.L_x_95) ;  /* 0x0000006000017945 */ /* 0x000fe80003800000 */
[----:B------:R1:W-:Y:S01]  /*36a0*/  @!P5 STG.E.U8 desc[UR38][R6.64+0x38], R3 ;  /* 0x000038030600d986 */ /* 0x0003e2000c101126 */
[----:B------:R-:W-:Y:S05]  /*36b0*/  @P4 BRA `(.L_x_96) ;  /* 0x00000000000c4947 */ /* 0x000fea0003800000 */
[----:B------:R-:W1:Y:S02]  /*36c0*/  LDG.E.U8 R66, desc[UR38][R8.64+0x39] ;  /* 0x0000392608427981 */ /* 0x000e64000c1e1100 */
[----:B-1----:R-:W-:-:S05]  /*36d0*/  PRMT R3, R66, 0x8880, RZ ;  /* 0x0000888042037816 */ /* 0x002fca00000000ff */
[----:B------:R-:W-:-:S07]  /*36e0*/  IMAD R14, R3, R58, RZ ;  /* 0x0000003a030e7224 */ /* 0x000fce00078e02ff */
.L_x_96:
[----:B------:R-:W-:Y:S05]  /*36f0*/  BSYNC B1 ;  /* 0x0000000000017941 */ /* 0x000fea0003800000 */
.L_x_95:
[----:B------:R-:W-:Y:S01]  /*3700*/  @!P4 IMAD R53, R53, R23, R14 ;  /* 0x000000173535c224 */ /* 0x000fe200078e020e */
[----:B------:R-:W-:Y:S04]  /*3710*/  BSSY B1, `(.L_x_97) ;  /* 0x0000006000017945 */ /* 0x000fe80003800000 */
[----:B------:R0:W-:Y:S01]  /*3720*/  @!P4 STG.E.U8 desc[UR38][R6.64+0x39], R53 ;  /* 0x000039350600c986 */ /* 0x0001e2000c101126 */
[----:B------:R-:W-:Y:S05]  /*3730*/  @P3 BRA `(.L_x_98) ;  /* 0x00000000000c3947 */ /* 0x000fea0003800000 */
[----:B------:R-:W1:Y:S02]  /*3740*/  LDG.E.U8 R66, desc[UR38][R10.64+0x38] ;  /* 0x000038260a427981 */ /* 0x000e64000c1e1100 */
[----:B-1----:R-:W-:-:S05]  /*3750*/  PRMT R3, R66, 0x8880, RZ ;  /* 0x0000888042037816 */ /* 0x002fca00000000ff */
[----:B------:R-:W-:-:S07]  /*3760*/  IMAD R14, R3, R58, RZ ;  /* 0x0000003a030e7224 */ /* 0x000fce00078e02ff */
.L_x_98:
[----:B------:R-:W-:Y:S05]  /*3770*/  BSYNC B1 ;  /* 0x0000000000017941 */ /* 0x000fea0003800000 */
.L_x_97:
[----:B-1----:R-:W-:Y:S01]  /*3780*/  @!P3 IMAD R3, R54, R23, R14 ;  /* 0x000000173603b224 */ /* 0x002fe200078e020e */
[----:B------:R-:W-:Y:S01]  /*3790*/  ISETP.LT.OR P1, PT, R72, 0x9, !P1 ;  /* 0x000000094800780c */ /* 0x000fe20004f21670 */
[----:B------:R-:W-:Y:S03]  /*37a0*/  BSSY B1, `(.L_x_99) ;  /* 0x0000006000017945 */ /* 0x000fe60003800000 */
[----:B------:R1:W-:Y:S09]  /*37b0*/  @!P3 STG.E.U8 desc[UR38][R4.64+0x38], R3 ;  /* 0x000038030400b986 */ /* 0x0003f2000c101126 */
[----:B------:R-:W-:Y:S05]  /*37c0*/  @P1 BRA `(.L_x_100) ;  /* 0x00000000000c1947 */ /* 0x000fea0003800000 */
[----:B------:R-:W1:Y:S02]  /*37d0*/  LDG.E.U8 R66, desc[UR38][R10.64+0x39] ;  /* 0x000039260a427981 */ /* 0x000e64000c1e1100 */
[----:B-1----:R-:W-:-:S05]  /*37e0*/  PRMT R3, R66, 0x8880, RZ ;  /* 0x0000888042037816 */ /* 0x002fca00000000ff */
[----:B------:R-:W-:-:S07]  /*37f0*/  IMAD R14, R3, R58, RZ ;  /* 0x0000003a030e7224 */ /* 0x000fce00078e02ff */
.L_x_100:
[----:B------:R-:W-:Y:S05]  /*3800*/  BSYNC B1 ;  /* 0x0000000000017941 */ /* 0x000fea0003800000 */
.L_x_99:
[----:B------:R-:W-:Y:S01]  /*3810*/  IMAD R55, R55, R23, R14 ;  /* 0x0000001737377224 */ /* 0x000fe200078e020e */
[----:B------:R-:W-:Y:S06]  /*3820*/  @P1 BRA `(.L_x_101) ;  /* 0x0000000400c81947 */ /* 0x000fec0003800000 */
[----:B------:R0:W-:Y:S01]  /*3830*/  STG.E.U8 desc[UR38][R4.64+0x39], R55 ;  /* 0x0000393704007986 */ /* 0x0001e2000c101126 */
[----:B------:R-:W-:Y:S05]  /*3840*/  BRA `(.L_x_101) ;  /* 0x0000000400c07947 */ /* 0x000fea0003800000 */
.L_x_36:
[C---:B------:R-:W-:Y:S02]  /*3850*/  ISETP.GE.AND P1, PT, R73.reuse, 0x1, PT ;  /* 0x000000014900780c */ /* 0x040fe40003f26270 */
[----:B------:R-:W-:Y:S02]  /*3860*/  ISETP.GE.AND P0, PT, R73, 0x2, PT ;  /* 0x000000024900780c */ /* 0x000fe40003f06270 */
[C---:B------:R-:W-:Y:S02]  /*3870*/  ISETP.LT.OR P4, PT, R72.reuse, 0x1, !P1 ;  /* 0x000000014800780c */ /* 0x040fe40004f81670 */
[C---:B------:R-:W-:Y:S02]  /*3880*/  ISETP.LT.OR P5, PT, R72.reuse, 0x1, !P0 ;  /* 0x000000014800780c */ /* 0x040fe400047a1670 */
[C---:B------:R-:W-:Y:S02]  /*3890*/  ISETP.LT.OR P1, PT, R72.reuse, 0x9, !P1 ;  /* 0x000000094800780c */ /* 0x040fe40004f21670 */
[----:B------:R-:W-:-:S02]  /*38a0*/  ISETP.LT.OR P0, PT, R72, 0x9, !P0 ;  /* 0x000000094800780c */ /* 0x000fc40004701670 */
[C---:B------:R-:W-:Y:S02]  /*38b0*/  ISETP.GE.AND P3, PT, R73.reuse, 0x9, PT ;  /* 0x000000094900780c */ /* 0x040fe40003f66270 */
[----:B------:R-:W-:-:S03]  /*38c0*/  ISETP.GE.AND P2, PT, R73, 0xa, PT ;  /* 0x0000000a4900780c */ /* 0x000fc60003f46270 */
[-C--:B------:R-:W-:Y:S02]  /*38d0*/  @!P4 IMAD R3, R24, R23.reuse, RZ ;  /* 0x000000171803c224 */ /* 0x080fe400078e02ff */
[-C--:B------:R-:W-:Y:S02]  /*38e0*/  @!P5 IMAD R25, R25, R23.reuse, RZ ;  /* 0x000000171919d224 */ /* 0x080fe400078e02ff */
[-C--:B------:R-:W-:Y:S01]  /*38f0*/  @!P1 IMAD R9, R26, R23.reuse, RZ ;  /* 0x000000171a099224 */ /* 0x080fe200078e02ff */
[----:B------:R0:W-:Y:S01]  /*3900*/  @!P4 STG.E.U8 desc[UR38][R6.64], R3 ;  /* 0x000000030600c986 */ /* 0x0001e2000c101126 */
[C---:B------:R-:W-:Y:S01]  /*3910*/  ISETP.LT.OR P4, PT, R72.reuse, 0x1, !P3 ;  /* 0x000000014800780c */ /* 0x040fe20005f81670 */
[----:B------:R-:W-:Y:S02]  /*3920*/  @!P0 IMAD R27, R27, R23, RZ ;  /* 0x000000171b1b8224 */ /* 0x000fe400078e02ff */
[----:B------:R-:W-:Y:S01]  /*3930*/  @!P5 STG.E.U8 desc[UR38][R6.64+0x1], R25 ;  /* 0x000001190600d986 */ /* 0x000fe2000c101126 */
[----:B------:R-:W-:-:S02]  /*3940*/  ISETP.LT.OR P5, PT, R72, 0x1, !P2 ;  /* 0x000000014800780c */ /* 0x000fc400057a1670 */
[C---:B------:R-:W-:Y:S01]  /*3950*/  ISETP.LT.OR P2, PT, R72.reuse, 0x9, !P2 ;  /* 0x000000094800780c */ /* 0x040fe20005741670 */
[----:B------:R1:W-:Y:S01]  /*3960*/  @!P1 STG.E.U8 desc[UR38][R4.64], R9 ;  /* 0x0000000904009986 */ /* 0x0003e2000c101126 */
[----:B------:R-:W-:Y:S02]  /*3970*/  ISETP.LT.OR P1, PT, R72, 0x9, !P3 ;  /* 0x000000094800780c */ /* 0x000fe40005f21670 */
[C---:B------:R-:W-:Y:S01]  /*3980*/  ISETP.GE.AND P3, PT, R73.reuse, 0x11, PT ;  /* 0x000000114900780c */ /* 0x040fe20003f66270 */
[----:B------:R-:W-:Y:S01]  /*3990*/  @!P0 STG.E.U8 desc[UR38][R4.64+0x1], R27 ;  /* 0x0000011b04008986 */ /* 0x000fe2000c101126 */
[----:B------:R-:W-:Y:S01]  /*39a0*/  ISETP.GE.AND P0, PT, R73, 0x12, PT ;  /* 0x000000124900780c */ /* 0x000fe20003f06270 */
[----:B------:R-:W-:-:S04]  /*39b0*/  @!P4 IMAD R11, R28, R23, RZ ;  /* 0x000000171c0bc224 */ /* 0x000fc800078e02ff */
[-C--:B------:R-:W-:Y:S01]  /*39c0*/  @!P5 IMAD R29, R29, R23.reuse, RZ ;  /* 0x000000171d1dd224 */ /* 0x080fe200078e02ff */
[----:B------:R-:W-:Y:S01]  /*39d0*/  @!P4 STG.E.U8 desc[UR38][R6.64+0x8], R11 ;  /* 0x0000080b0600c986 */ /* 0x000fe2000c101126 */
[C---:B------:R-:W-:Y:S01]  /*39e0*/  ISETP.LT.OR P4, PT, R72.reuse, 0x1, !P3 ;  /* 0x000000014800780c */ /* 0x040fe20005f81670 */
[-C--:B------:R-:W-:Y:S02]  /*39f0*/  @!P2 IMAD R31, R31, R23.reuse, RZ ;  /* 0x000000171f1fa224 */ /* 0x080fe400078e02ff */
[----:B------:R-:W-:Y:S01]  /*3a00*/  @!P5 STG.E.U8 desc[UR38][R6.64+0x9], R29 ;  /* 0x0000091d0600d986 */ /* 0x000fe2000c101126 */
[----:B------:R-:W-:Y:S01]  /*3a10*/  ISETP.LT.OR P5, PT, R72, 0x1, !P0 ;  /* 0x000000014800780c */ /* 0x000fe200047a1670 */
[----:B0-----:R-:W-:Y:S01]  /*3a20*/  @!P1 IMAD R3, R30, R23, RZ ;  /* 0x000000171e039224 */ /* 0x001fe200078e02ff */
[----:B------:R-:W-:Y:S01]  /*3a30*/  ISETP.LT.OR P0, PT, R72, 0x9, !P0 ;  /* 0x000000094800780c */ /* 0x000fe20004701670 */
[----:B------:R-:W-:Y:S01]  /*3a40*/  @!P2 STG.E.U8 desc[UR38][R4.64+0x9], R31 ;  /* 0x0000091f0400a986 */ /* 0x000fe2000c101126 */
[----:B------:R-:W-:-:S03]  /*3a50*/  ISETP.GE.AND P2, PT, R73, 0x19, PT ;  /* 0x000000194900780c */ /* 0x000fc60003f46270 */
[----:B------:R0:W-:Y:S01]  /*3a60*/  @!P1 STG.E.U8 desc[UR38][R4.64+0x8], R3 ;  /* 0x0000080304009986 */ /* 0x0001e2000c101126 */
[----:B------:R-:W-:Y:S01]  /*3a70*/  ISETP.LT.OR P1, PT, R72, 0x9, !P3 ;  /* 0x000000094800780c */ /* 0x000fe20005f21670 */
[----:B-1----:R-:W-:Y:S01]  /*3a80*/  @!P4 IMAD R9, R32, R23, RZ ;  /* 0x000000172009c224 */ /* 0x002fe200078e02ff */
[----:B------:R-:W-:-:S03]  /*3a90*/  ISETP.GE.AND P3, PT, R73, 0x1a, PT ;  /* 0x0000001a4900780c */ /* 0x000fc60003f66270 */
[-C--:B------:R-:W-:Y:S01]  /*3aa0*/  @!P5 IMAD R33, R33, R23.reuse, RZ ;  /* 0x000000172121d224 */ /* 0x080fe200078e02ff */
[----:B------:R-:W-:Y:S01]  /*3ab0*/  @!P4 STG.E.U8 desc[UR38][R6.64+0x10], R9 ;  /* 0x000010090600c986 */ /* 0x000fe2000c101126 */
[C---:B------:R-:W-:Y:S01]  /*3ac0*/  ISETP.LT.OR P4, PT, R72.reuse, 0x1, !P3 ;  /* 0x000000014800780c */ /* 0x040fe20005f81670 */
[-C--:B------:R-:W-:Y:S01]  /*3ad0*/  @!P0 IMAD R35, R35, R23.reuse, RZ ;  /* 0x0000001723238224 */ /* 0x080fe200078e02ff */
[C---:B------:R-:W-:Y:S01]  /*3ae0*/  ISETP.LT.OR P3, PT, R72.reuse, 0x9, !P3 ;  /* 0x000000094800780c */ /* 0x040fe20005f61670 */
[----:B------:R-:W-:Y:S01]  /*3af0*/  @!P5 STG.E.U8 desc[UR38][R6.64+0x11], R33 ;  /* 0x000011210600d986 */ /* 0x000fe2000c101126 */
[----:B------:R-:W-:Y:S02]  /*3b00*/  ISETP.LT.OR P5, PT, R72, 0x1, !P2 ;  /* 0x000000014800780c */ /* 0x000fe400057a1670 */
[----:B0-----:R-:W-:Y:S01]  /*3b10*/  @!P1 IMAD R3, R34, R23, RZ ;  /* 0x0000001722039224 */ /* 0x001fe200078e02ff */
[----:B------:R-:W-:Y:S01]  /*3b20*/  @!P0 STG.E.U8 desc[UR38][R4.64+0x11], R35 ;  /* 0x0000112304008986 */ /* 0x000fe2000c101126 */
[----:B------:R-:W-:-:S02]  /*3b30*/  ISETP.LT.OR P2, PT, R72, 0x9, !P2 ;  /* 0x000000094800780c */ /* 0x000fc40005741670 */
[C---:B------:R-:W-:Y:S01]  /*3b40*/  ISETP.GE.AND P0, PT, R73.reuse, 0x21, PT ;  /* 0x000000214900780c */ /* 0x040fe20003f06270 */
[----:B------:R0:W-:Y:S01]  /*3b50*/  @!P1 STG.E.U8 desc[UR38][R4.64+0x10], R3 ;  /* 0x0000100304009986 */ /* 0x0001e2000c101126 */
[----:B------:R-:W-:Y:S01]  /*3b60*/  ISETP.GE.AND P1, PT, R73, 0x22, PT ;  /* 0x000000224900780c */ /* 0x000fe20003f26270 */
[-C--:B------:R-:W-:Y:S02]  /*3b70*/  @!P4 IMAD R37, R37, R23.reuse, RZ ;  /* 0x000000172525c224 */ /* 0x080fe400078e02ff */
[-C--:B------:R-:W-:Y:S02]  /*3b80*/  @!P3 IMAD R39, R39, R23.reuse, RZ ;  /* 0x000000172727b224 */ /* 0x080fe400078e02ff */
[-C--:B------:R-:W-:Y:S01]  /*3b90*/  @!P5 IMAD R11, R36, R23.reuse, RZ ;  /* 0x00000017240bd224 */ /* 0x080fe200078e02ff */
[----:B------:R-:W-:Y:S01]  /*3ba0*/  @!P4 STG.E.U8 desc[UR38][R6.64+0x19], R37 ;  /* 0x000019250600c986 */ /* 0x000fe2000c101126 */
[C---:B------:R-:W-:Y:S02]  /*3bb0*/  ISETP.LT.OR P4, PT, R72.reuse, 0x1, !P0 ;  /* 0x000000014800780c */ /* 0x040fe40004781670 */
[C---:B------:R-:W-:Y:S01]  /*3bc0*/  ISETP.LT.OR P0, PT, R72.reuse, 0x9, !P0 ;  /* 0x000000094800780c */ /* 0x040fe20004701670 */
[----:B------:R-:W-:Y:S01]  /*3bd0*/  @!P5 STG.E.U8 desc[UR38][R6.64+0x18], R11 ;  /* 0x0000180b0600d986 */ /* 0x000fe2000c101126 */
[----:B------:R-:W-:Y:S01]  /*3be0*/  ISETP.LT.OR P5, PT, R72, 0x1, !P1 ;  /* 0x000000014800780c */ /* 0x000fe20004fa1670 */
[----:B0-----:R-:W-:Y:S01]  /*3bf0*/  @!P2 IMAD R3, R38, R23, RZ ;  /* 0x000000172603a224 */ /* 0x001fe200078e02ff */
[----:B------:R-:W-:Y:S01]  /*3c00*/  ISETP.LT.OR P1, PT, R72, 0x9, !P1 ;  /* 0x000000094800780c */ /* 0x000fe20004f21670 */
[----:B------:R-:W-:Y:S01]  /*3c10*/  @!P3 STG.E.U8 desc[UR38][R4.64+0x19], R39 ;  /* 0x000019270400b986 */ /* 0x000fe2000c101126 */
[----:B------:R-:W-:-:S03]  /*3c20*/  ISETP.GE.AND P3, PT, R73, 0x29, PT ;  /* 0x000000294900780c */ /* 0x000fc60003f66270 */
[----:B------:R0:W-:Y:S01]  /*3c30*/  @!P2 STG.E.U8 desc[UR38][R4.64+0x18], R3 ;  /* 0x000018030400a986 */ /* 0x0001e2000c101126 */
[----:B------:R-:W-:Y:S01]  /*3c40*/  ISETP.GE.AND P2, PT, R73, 0x2a, PT ;  /* 0x0000002a4900780c */ /* 0x000fe20003f46270 */
[----:B------:R-:W-:-:S04]  /*3c50*/  @!P4 IMAD R9, R40, R23, RZ ;  /* 0x000000172809c224 */ /* 0x000fc800078e02ff */
[-C--:B------:R-:W-:Y:S01]  /*3c60*/  @!P5 IMAD R41, R41, R23.reuse, RZ ;  /* 0x000000172929d224 */ /* 0x080fe200078e02ff */
[----:B------:R-:W-:Y:S01]  /*3c70*/  @!P4 STG.E.U8 desc[UR38][R6.64+0x20], R9 ;  /* 0x000020090600c986 */ /* 0x000fe2000c101126 */
[C---:B------:R-:W-:Y:S01]  /*3c80*/  ISETP.LT.OR P4, PT, R72.reuse, 0x1, !P3 ;  /* 0x000000014800780c */ /* 0x040fe20005f81670 */
[-C--:B------:R-:W-:Y:S01]  /*3c90*/  @!P1 IMAD R43, R43, R23.reuse, RZ ;  /* 0x000000172b2b9224 */ /* 0x080fe200078e02ff */
        /* <DEDUP_REMOVED lines=25> */
[----:B------:R1:W-:Y:S01]  /*3e30*/  @!P4 STG.E.U8 desc[UR38][R6.64+0x30], R9 ;  /* 0x000030090600c986 */ /* 0x0003e2000c101126 */
[C---:B------:R-:W-:Y:S01]  /*3e40*/  ISETP.LT.OR P4, PT, R72.reuse, 0x1, !P2 ;  /* 0x000000014800780c */ /* 0x040fe20005781670 */
[-C--:B------:R-:W-:Y:S01]  /*3e50*/  @!P0 IMAD R51, R51, R23.reuse, RZ ;  /* 0x0000001733338224 */ /* 0x080fe200078e02ff */
[C---:B------:R-:W-:Y:S01]  /*3e60*/  ISETP.LT.OR P2, PT, R72.reuse, 0x9, !P2 ;  /* 0x000000094800780c */ /* 0x040fe20005741670 */
[----:B------:R2:W-:Y:S01]  /*3e70*/  @!P5 STG.E.U8 desc[UR38][R6.64+0x31], R49 ;  /* 0x000031310600d986 */ /* 0x0005e2000c101126 */
[----:B------:R-:W-:Y:S01]  /*3e80*/  ISETP.LT.OR P5, PT, R72, 0x1, !P3 ;  /* 0x000000014800780c */ /* 0x000fe20005fa1670 */
[-C--:B0-----:R-:W-:Y:S01]  /*3e90*/  @!P1 IMAD R3, R50, R23.reuse, RZ ;  /* 0x0000001732039224 */ /* 0x081fe200078e02ff */
[----:B------:R-:W-:Y:S01]  /*3ea0*/  ISETP.LT.OR P3, PT, R72, 0x9, !P3 ;  /* 0x000000094800780c */ /* 0x000fe20005f61670 */
[----:B------:R2:W-:Y:S04]  /*3eb0*/  @!P0 STG.E.U8 desc[UR38][R4.64+0x31], R51 ;  /* 0x0000313304008986 */ /* 0x0005e8000c101126 */
[----:B------:R2:W-:Y:S02]  /*3ec0*/  @!P1 STG.E.U8 desc[UR38][R4.64+0x30], R3 ;  /* 0x0000300304009986 */ /* 0x0005e4000c101126 */
[----:B------:R-:W-:-:S02]  /*3ed0*/  @!P4 IMAD R11, R52, R23, RZ ;  /* 0x00000017340bc224 */ /* 0x000fc400078e02ff */
[-C--:B-1----:R-:W-:Y:S02]  /*3ee0*/  @!P2 IMAD R9, R54, R23.reuse, RZ ;  /* 0x000000173609a224 */ /* 0x082fe400078e02ff */
[-C--:B------:R-:W-:Y:S01]  /*3ef0*/  @!P5 IMAD R53, R53, R23.reuse, RZ ;  /* 0x000000173535d224 */ /* 0x080fe200078e02ff */
[----:B------:R2:W-:Y:S01]  /*3f00*/  @!P4 STG.E.U8 desc[UR38][R6.64+0x38], R11 ;  /* 0x0000380b0600c986 */ /* 0x0005e2000c101126 */
[----:B------:R-:W-:-:S03]  /*3f10*/  @!P3 IMAD R55, R55, R23, RZ ;  /* 0x000000173737b224 */ /* 0x000fc600078e02ff */
[----:B------:R2:W-:Y:S04]  /*3f20*/  @!P5 STG.E.U8 desc[UR38][R6.64+0x39], R53 ;  /* 0x000039350600d986 */ /* 0x0005e8000c101126 */
[----:B------:R2:W-:Y:S04]  /*3f30*/  @!P2 STG.E.U8 desc[UR38][R4.64+0x38], R9 ;  /* 0x000038090400a986 */ /* 0x0005e8000c101126 */
[----:B------:R2:W-:Y:S02]  /*3f40*/  @!P3 STG.E.U8 desc[UR38][R4.64+0x39], R55 ;  /* 0x000039370400b986 */ /* 0x0005e4000c101126 */
.L_x_101:
[----:B------:R-:W-:Y:S05]  /*3f50*/  BSYNC B0 ;  /* 0x0000000000007941 */ /* 0x000fea0003800000 */
.L_x_35:
[----:B------:R-:W-:Y:S01]  /*3f60*/  IADD3 R16, P0, R16, UR36, RZ ;  /* 0x0000002410107c10 */ /* 0x000fe2000ff1e0ff */
[----:B------:R-:W-:Y:S01]  /*3f70*/  ULDC.64 UR4, c[0x0][0x650] ;  /* 0x0001940000047ab9 */ /* 0x000fe20000000a00 */
[----:B-12---:R-:W-:Y:S01]  /*3f80*/  PRMT R3, RZ, 0x7610, R3 ;  /* 0x00007610ff037816 */ /* 0x006fe20000000003 */
[----:B------:R-:W-:Y:S01]  /*3f90*/  IMAD.MOV.U32 R68, RZ, RZ, -0x1 ;  /* 0xffffffffff447424 */ /* 0x000fe200078e00ff */
[----:B------:R-:W-:Y:S01]  /*3fa0*/  IADD3.X R17, R17, UR42, RZ, P0, !PT ;  /* 0x0000002a11117c10 */ /* 0x000fe200087fe4ff */
[----:B------:R-:W-:Y:S01]  /*3fb0*/  IMAD.MOV.U32 R67, RZ, RZ, -0x1 ;  /* 0xffffffffff437424 */ /* 0x000fe200078e00ff */
[----:B------:R-:W-:-:S04]  /*3fc0*/  ISETP.GE.U32.AND P0, PT, R16, UR4, PT ;  /* 0x0000000410007c0c */ /* 0x000fc8000bf06070 */
[----:B------:R-:W-:-:S13]  /*3fd0*/  ISETP.GE.U32.AND.EX P0, PT, R17, UR5, PT, P0 ;  /* 0x0000000511007c0c */ /* 0x000fda000bf06100 */
[----:B------:R-:W-:Y:S05]  /*3fe0*/  @P0 BRA `(.L_x_102) ;  /* 0x00000004004c0947 */ /* 0x000fea0003800000 */
[----:B------:R-:W1:Y:S01]  /*3ff0*/  LDC.64 R10, c[0x0][0x628] ;  /* 0x00018a00ff0a7b82 */ /* 0x000e620000000a00 */
[----:B------:R-:W2:Y:S01]  /*4000*/  S2R R12, SR_CTAID.X ;  /* 0x00000000000c7919 */ /* 0x000ea20000002500 */
[----:B0-----:R-:W-:Y:S02]  /*4010*/  IMAD.MOV.U32 R8, RZ, RZ, R16 ;  /* 0x000000ffff087224 */ /* 0x001fe400078e0010 */
[----:B------:R-:W-:Y:S01]  /*4020*/  IMAD.MOV.U32 R9, RZ, RZ, R17 ;  /* 0x000000ffff097224 */ /* 0x000fe200078e0011 */
[----:B------:R-:W0:Y:S03]  /*4030*/  S2R R20, SR_CTAID.Y ;  /* 0x0000000000147919 */ /* 0x000e260000002600 */
[----:B------:R-:W0:Y:S08]  /*4040*/  LDC R0, c[0x0][0x630] ;  /* 0x00018c00ff007b82 */ /* 0x000e300000000800 */
[----:B------:R-:W0:Y:S01]  /*4050*/  LDC.64 R14, c[0x0][0x620] ;  /* 0x00018800ff0e7b82 */ /* 0x000e220000000a00 */
[----:B-1----:R-:W-:-:S04]  /*4060*/  ISETP.NE.U32.AND P0, PT, R10, RZ, PT ;  /* 0x000000ff0a00720c */ /* 0x002fc80003f05070 */
[----:B------:R-:W-:-:S13]  /*4070*/  ISETP.NE.AND.EX P0, PT, R11, RZ, PT, P0 ;  /* 0x000000ff0b00720c */ /* 0x000fda0003f05300 */
[----:B0-2---:R-:W-:Y:S05]  /*4080*/  @!P0 BRA `(.L_x_103) ;  /* 0x0000000000288947 */ /* 0x005fea0003800000 */
[----:B------:R-:W0:Y:S02]  /*4090*/  LDC R3, c[0x0][0x634] ;  /* 0x00018d00ff037b82 */ /* 0x000e240000000800 */
[----:B0-----:R-:W-:-:S05]  /*40a0*/  IADD3 R3, P0, R16, R3, RZ ;  /* 0x0000000310037210 */ /* 0x001fca0007f1e0ff */
[----:B------:R-:W-:-:S04]  /*40b0*/  IMAD.X R13, RZ, RZ, R17, P0 ;  /* 0x000000ffff0d7224 */ /* 0x000fc800000e0611 */
[----:B---3--:R-:W-:-:S04]  /*40c0*/  IMAD.WIDE.U32 R4, R13, R10, RZ ;  /* 0x0000000a0d047225 */ /* 0x008fc800078e00ff */
[----:B----4-:R-:W-:-:S04]  /*40d0*/  IMAD.WIDE.U32 R6, P0, R3, R11, R4 ;  /* 0x0000000b03067225 */ /* 0x010fc80007800004 */
[----:B------:R-:W-:-:S04]  /*40e0*/  IMAD.WIDE.U32 R4, R3, R10, RZ ;  /* 0x0000000a03047225 */ /* 0x000fc800078e00ff */
[----:B------:R-:W-:Y:S01]  /*40f0*/  IMAD.X R9, RZ, RZ, RZ, P0 ;  /* 0x000000ffff097224 */ /* 0x000fe200000e06ff */
[----:B------:R-:W-:Y:S01]  /*4100*/  IADD3 RZ, P0, R5, R6, RZ ;  /* 0x0000000605ff7210 */ /* 0x000fe20007f1e0ff */
[----:B------:R-:W-:-:S04]  /*4110*/  IMAD.MOV.U32 R8, RZ, RZ, R7 ;  /* 0x000000ffff087224 */ /* 0x000fc800078e0007 */
[----:B------:R-:W-:-:S08]  /*4120*/  IMAD.WIDE.U32.X R8, R13, R11, R8, P0 ;  /* 0x0000000b0d087225 */ /* 0x000fd000000e0408 */
.L_x_103:
[-CC-:B------:R-:W-:Y:S01]  /*4130*/  SHF.R.U64 R67, R8, R0.reuse, R9.reuse ;  /* 0x0000000008437219 */ /* 0x180fe20000001209 */
[----:B---3--:R-:W0:Y:S01]  /*4140*/  LDC.64 R26, c[0x0][0x640] ;  /* 0x00019000ff1a7b82 */ /* 0x008e220000000a00 */
[----:B------:R-:W-:Y:S01]  /*4150*/  SHF.R.U32.HI R0, RZ, R0, R9 ;  /* 0x00000000ff007219 */ /* 0x000fe20000011609 */
[----:B------:R-:W-:Y:S01]  /*4160*/  ULDC UR4, c[0x0][0x150] ;  /* 0x0000540000047ab9 */ /* 0x000fe20000000800 */
[----:B------:R-:W-:Y:S02]  /*4170*/  IADD3 R3, P0, RZ, -R67, RZ ;  /* 0x80000043ff037210 */ /* 0x000fe40007f1e0ff */
[----:B----4-:R-:W-:-:S03]  /*4180*/  I2FP.F32.U32 R7, R12 ;  /* 0x0000000c00077245 */ /* 0x010fc60000201000 */
[----:B------:R-:W1:Y:S01]  /*4190*/  LDC R6, c[0x0][0x618] ;  /* 0x00018600ff067b82 */ /* 0x000e620000000800 */
[----:B------:R-:W-:Y:S02]  /*41a0*/  IMAD.X R5, RZ, RZ, ~R0, P0 ;  /* 0x000000ffff057224 */ /* 0x000fe400000e0e00 */
[----:B------:R-:W-:Y:S01]  /*41b0*/  FMUL R7, R7, UR4 ;  /* 0x0000000407077c20 */ /* 0x000fe20008400000 */
[----:B------:R-:W-:Y:S01]  /*41c0*/  ULDC UR4, c[0x0][0x154] ;  /* 0x0000550000047ab9 */ /* 0x000fe20000000800 */
[-C--:B------:R-:W-:Y:S02]  /*41d0*/  IMAD R0, R5, R14.reuse, RZ ;  /* 0x0000000e05007224 */ /* 0x080fe400078e02ff */
[C---:B------:R-:W-:Y:S01]  /*41e0*/  IMAD.WIDE.U32 R4, R3.reuse, R14, R16 ;  /* 0x0000000e03047225 */ /* 0x040fe200078e0010 */
[----:B------:R-:W2:Y:S01]  /*41f0*/  LDC R8, c[0x0][0x608] ;  /* 0x00018200ff087b82 */ /* 0x000ea20000000800 */
[----:B------:R-:W3:Y:S02]  /*4200*/  F2I.U32.TRUNC.NTZ R7, R7 ;  /* 0x0000000700077305 */ /* 0x000ee4000020f000 */
[----:B------:R-:W-:Y:S01]  /*4210*/  IMAD R3, R3, R15, R0 ;  /* 0x0000000f03037224 */ /* 0x000fe200078e0200 */
[----:B------:R-:W-:-:S03]  /*4220*/  I2FP.F32.U32 R0, R20 ;  /* 0x0000001400007245 */ /* 0x000fc60000201000 */
[----:B------:R-:W-:Y:S01]  /*4230*/  IMAD.IADD R3, R5, 0x1, R3 ;  /* 0x0000000105037824 */ /* 0x000fe200078e0203 */
[----:B------:R-:W4:Y:S01]  /*4240*/  LDC R11, c[0x0][0x658] ;  /* 0x00019600ff0b7b82 */ /* 0x000f220000000800 */
[----:B0-----:R-:W-:-:S04]  /*4250*/  ISETP.NE.U32.AND P0, PT, R26, RZ, PT ;  /* 0x000000ff1a00720c */ /* 0x001fc80003f05070 */
[----:B------:R-:W-:-:S03]  /*4260*/  ISETP.NE.AND.EX P0, PT, R27, RZ, PT, P0 ;  /* 0x000000ff1b00720c */ /* 0x000fc60003f05300 */
[----:B------:R-:W0:Y:S01]  /*4270*/  LDC R9, c[0x0][0x144] ;  /* 0x00005100ff097b82 */ /* 0x000e220000000800 */
[-C--:B-1----:R-:W-:Y:S01]  /*4280*/  SHF.R.U64 R10, R4, R6.reuse, R3 ;  /* 0x00000006040a7219 */ /* 0x082fe20000001203 */
[----:B---3--:R-:W-:Y:S01]  /*4290*/  IMAD.MOV R7, RZ, RZ, -R7 ;  /* 0x000000ffff077224 */ /* 0x008fe200078e0a07 */
[----:B------:R-:W-:Y:S01]  /*42a0*/  SHF.R.U32.HI R3, RZ, R6, R3 ;  /* 0x00000006ff037219 */ /* 0x000fe20000011603 */
[----:B------:R-:W-:-:S04]  /*42b0*/  FMUL R6, R0, UR4 ;  /* 0x0000000400067c20 */ /* 0x000fc80008400000 */
[----:B------:R-:W1:Y:S01]  /*42c0*/  LDC R21, c[0x0][0x148] ;  /* 0x00005200ff157b82 */ /* 0x000e620000000800 */
[----:B------:R3:W0:Y:S01]  /*42d0*/  F2I.U32.TRUNC.NTZ R14, R6 ;  /* 0x00000006000e7305 */ /* 0x000622000020f000 */
[-CC-:B--2---:R-:W-:Y:S02]  /*42e0*/  SHF.R.U64 R13, R10, R8.reuse, R3.reuse ;  /* 0x000000080a0d7219 */ /* 0x184fe40000001203 */
[----:B------:R-:W-:-:S04]  /*42f0*/  SHF.R.U32.HI R0, RZ, R8, R3 ;  /* 0x00000008ff007219 */ /* 0x000fc80000011603 */
[----:B------:R-:W2:Y:S01]  /*4300*/  LDC R24, c[0x0][0x648] ;  /* 0x00019200ff187b82 */ /* 0x000ea20000000800 */
[-CC-:B----4-:R-:W-:Y:S02]  /*4310*/  SHF.R.U64 R15, R13, R11.reuse, R0.reuse ;  /* 0x0000000b0d0f7219 */ /* 0x190fe40000001200 */
[----:B------:R-:W-:-:S03]  /*4320*/  SHF.R.U32.HI R5, RZ, R11, R0 ;  /* 0x0000000bff057219 */ /* 0x000fc60000011600 */
[----:B------:R-:W-:Y:S02]  /*4330*/  IMAD.MOV.U32 R4, RZ, RZ, R15 ;  /* 0x000000ffff047224 */ /* 0x000fe400078e000f */
[----:B------:R-:W4:Y:S01]  /*4340*/  LDC R28, c[0x0][0x638] ;  /* 0x00018e00ff1c7b82 */ /* 0x000f220000000800 */
[----:B0-----:R-:W-:-:S07]  /*4350*/  IMAD R25, R9, R7, R12 ;  /* 0x0000000709197224 */ /* 0x001fce00078e020c */
[----:B------:R-:W0:Y:S08]  /*4360*/  LDC R29, c[0x0][0x610] ;  /* 0x00018400ff1d7b82 */ /* 0x000e300000000800 */
[----:B------:R-:W0:Y:S01]  /*4370*/  LDC R30, c[0x0][0x600] ;  /* 0x00018000ff1e7b82 */ /* 0x000e220000000800 */
[----:B-123--:R-:W-:Y:S05]  /*4380*/  @!P0 BRA `(.L_x_104) ;  /* 0x0000000000288947 */ /* 0x00efea0003800000 */
[----:B------:R-:W1:Y:S02]  /*4390*/  LDC R0, c[0x0][0x64c] ;  /* 0x00019300ff007b82 */ /* 0x000e640000000800 */
[----:B-1----:R-:W-:-:S05]  /*43a0*/  IADD3 R3, P0, R15, R0, RZ ;  /* 0x000000000f037210 */ /* 0x002fca0007f1e0ff */
        /* <DEDUP_REMOVED lines=8> */
.L_x_104:
[----:B------:R-:W-:Y:S01]  /*4430*/  ISETP.NE.AND P0, PT, R2, 0x1, PT ;  /* 0x000000010200780c */ /* 0x000fe20003f05270 */
[----:B------:R-:W-:Y:S01]  /*4440*/  IMAD.MOV R14, RZ, RZ, -R14 ;  /* 0x000000ffff0e7224 */ /* 0x000fe200078e0a0e */
[----:B------:R-:W-:Y:S02]  /*4450*/  SHF.R.U64 R0, R4, R24, R5 ;  /* 0x0000001804007219 */ /* 0x000fe40000001205 */
[----:B------:R-:W-:Y:S02]  /*4460*/  LOP3.LUT R3, R13, R64, RZ, 0xc0, !PT ;  /* 0x000000400d037212 */ /* 0x000fe400078ec0ff */
[----:B------:R-:W-:Y:S01]  /*4470*/  LOP3.LUT R10, R10, R63, RZ, 0xc0, !PT ;  /* 0x0000003f0a0a7212 */ /* 0x000fe200078ec0ff */
[----:B------:R-:W-:Y:S02]  /*4480*/  IMAD.MOV R4, RZ, RZ, -R0 ;  /* 0x000000ffff047224 */ /* 0x000fe400078e0a00 */
[----:B------:R-:W-:Y:S02]  /*4490*/  IMAD R0, R60, R0, R3 ;  /* 0x000000003c007224 */ /* 0x000fe400078e0203 */
[----:B----4-:R-:W-:-:S02]  /*44a0*/  IMAD R3, R4, R28, R15 ;  /* 0x0000001c04037224 */ /* 0x010fc400078e020f */
[----:B------:R-:W-:Y:S02]  /*44b0*/  @P0 IMAD R25, R21, R14, R20 ;  /* 0x0000000e15190224 */ /* 0x000fe400078e0214 */
[----:B0-----:R-:W-:Y:S02]  /*44c0*/  IMAD R5, R3, R30, R10 ;  /* 0x0000001e03057224 */ /* 0x001fe400078e020a */
[----:B------:R-:W-:Y:S02]  /*44d0*/  IMAD R0, R0, R29, R25 ;  /* 0x0000001d00007224 */ /* 0x000fe400078e0219 */
[----:B------:R-:W-:-:S03]  /*44e0*/  IMAD.MOV.U32 R4, RZ, RZ, 0x1 ;  /* 0x00000001ff047424 */ /* 0x000fc600078e00ff */
[----:B------:R-:W-:Y:S02]  /*44f0*/  SEL R68, R5, R0, !P0 ;  /* 0x0000000005447207 */ /* 0x000fe40004000000 */
[----:B------:R-:W-:Y:S02]  /*4500*/  PRMT R3, R4, 0x7610, R3 ;  /* 0x0000761004037816 */ /* 0x000fe40000000003 */
[----:B------:R-:W-:-:S07]  /*4510*/  SEL R0, R0, R5, !P0 ;  /* 0x0000000500007207 */ /* 0x000fce0004000000 */
.L_x_102:
[----:B------:R-:W-:Y:S01]  /*4520*/  UIMAD.WIDE.U32 UR4, UR41, -0x45306eb3, URZ ;  /* 0xbacf914d290478a5 */ /* 0x000fe2000f8e003f */
[----:B------:R-:W-:Y:S01]  /*4530*/  LOP3.LUT P0, RZ, R3, 0xff, RZ, 0xc0, !PT ;  /* 0x000000ff03ff7812 */ /* 0x000fe2000780c0ff */
[----:B------:R-:W-:Y:S02]  /*4540*/  IMAD.MOV.U32 R69, RZ, RZ, R0 ;  /* 0x000000ffff457224 */ /* 0x000fe400078e0000 */
[----:B------:R-:W-:-:S04]  /*4550*/  UIADD3 UR4, UR41, -UR5, URZ ;  /* 0x8000000529047290 */ /* 0x000fc8000fffe03f */
[----:B------:R-:W-:-:S04]  /*4560*/  ULEA.HI UR4, UR4, UR5, URZ, 0x1f ;  /* 0x0000000504047291 */ /* 0x000fc8000f8ff83f */
[----:B------:R-:W-:-:S04]  /*4570*/  USHF.R.U32.HI UR4, URZ, 0x5, UR4 ;  /* 0x000000053f047899 */ /* 0x000fc80008011604 */
[----:B------:R-:W-:Y:S01]  /*4580*/  UIMAD UR41, UR4, -0x25, UR41 ;  /* 0xffffffdb042978a4 */ /* 0x000fe2000f8e0229 */
[----:B------:R-:W-:Y:S11]  /*4590*/  @P0 BRA `(.L_x_105) ;  /* 0xffffffd000bc0947 */ /* 0x000ff6000383ffff */
[----:B------:R-:W-:Y:S05]  /*45a0*/  EXIT ;  /* 0x000000000000794d */ /* 0x000fea0003800000 */
.L_x_8:
        /* <DEDUP_REMOVED lines=26> */
.L_x_107:
[----:B------:R-:W0:Y:S01]  /*4750*/  LDC.64 R28, c[0x0][0x640] ;  /* 0x00019000ff1c7b82 */ /* 0x000e220000000a00 */
[-CC-:B------:R-:W-:Y:S01]  /*4760*/  SHF.R.U64 R22, R12, R20.reuse, R13.reuse ;  /* 0x000000140c167219 */ /* 0x180fe2000000120d */
[----:B------:R-:W-:Y:S01]  /*4770*/  IMAD.MOV.U32 R26, RZ, RZ, 0x1 ;  /* 0x00000001ff1a7424 */ /* 0x000fe200078e00ff */
[----:B------:R-:W-:Y:S02]  /*4780*/  SHF.R.U32.HI R8, RZ, R20, R13 ;  /* 0x00000014ff087219 */ /* 0x000fe4000001160d */
[----:B------:R-:W-:-:S03]  /*4790*/  IADD3 R11, P0, RZ, -R22, RZ ;  /* 0x80000016ff0b7210 */ /* 0x000fc60007f1e0ff */
[----:B------:R-:W1:Y:S02]  /*47a0*/  LDC R12, c[0x0][0x618] ;  /* 0x00018600ff0c7b82 */ /* 0x000e640000000800 */
[----:B------:R-:W-:-:S04]  /*47b0*/  IMAD.X R9, RZ, RZ, ~R8, P0 ;  /* 0x000000ffff097224 */ /* 0x000fc800000e0e08 */
[-C--:B------:R-:W-:Y:S02]  /*47c0*/  IMAD R10, R9, R24.reuse, RZ ;  /* 0x00000018090a7224 */ /* 0x080fe400078e02ff */
[----:B------:R-:W2:Y:S01]  /*47d0*/  LDC R20, c[0x0][0x608] ;  /* 0x00018200ff147b82 */ /* 0x000ea20000000800 */
[----:B------:R-:W-:-:S04]  /*47e0*/  IMAD.WIDE.U32 R8, R11, R24, R16 ;  /* 0x000000180b087225 */ /* 0x000fc800078e0010 */
[----:B------:R-:W-:Y:S02]  /*47f0*/  IMAD R11, R11, R25, R10 ;  /* 0x000000190b0b7224 */ /* 0x000fe400078e020a */
[----:B------:R-:W-:Y:S01]  /*4800*/  IMAD.MOV.U32 R10, RZ, RZ, -0x1 ;  /* 0xffffffffff0a7424 */ /* 0x000fe200078e00ff */
        /* <DEDUP_REMOVED lines=28> */
.L_x_108:
[----:B------:R-:W-:Y:S01]  /*49d0*/  ISETP.NE.AND P0, PT, R2, 0x1, PT ;  /* 0x000000010200780c */ /* 0x000fe20003f05270 */
[----:B------:R-:W-:Y:S01]  /*49e0*/  IMAD.MOV.U32 R12, RZ, RZ, R22 ;  /* 0x000000ffff0c7224 */ /* 0x000fe200078e0016 */
[----:B-1----:R-:W-:Y:S02]  /*49f0*/  SHF.R.U64 R8, R8, R24, R9 ;  /* 0x0000001808087219 */ /* 0x002fe40000001209 */
[----:B------:R-:W-:Y:S01]  /*4a00*/  LOP3.LUT R5, R19, R30, RZ, 0xc0, !PT ;  /* 0x0000001e13057212 */ /* 0x000fe200078ec0ff */
[----:B0-----:R-:W-:Y:S01]  /*4a10*/  VIADD R19, R23, 0xffffffff ;  /* 0xffffffff17137836 */ /* 0x001fe20000000000 */
[----:B------:R-:W-:Y:S01]  /*4a20*/  SHF.L.U32 R26, R26, R27, RZ ;  /* 0x0000001b1a1a7219 */ /* 0x000fe200000006ff */
[----:B------:R-:W-:-:S03]  /*4a30*/  IMAD.MOV R9, RZ, RZ, -R8 ;  /* 0x000000ffff097224 */ /* 0x000fc600078e0a08 */
[----:B------:R-:W-:Y:S01]  /*4a40*/  LOP3.LUT R19, R14, R19, RZ, 0xc0, !PT ;  /* 0x000000130e137212 */ /* 0x000fe200078ec0ff */
[----:B------:R-:W-:Y:S02]  /*4a50*/  IMAD R5, R26, R8, R5 ;  /* 0x000000081a057224 */ /* 0x000fe400078e0205 */
[----:B------:R-:W-:Y:S02]  /*4a60*/  @P0 IMAD R6, R7, R21, R4 ;  /* 0x0000001507060224 */ /* 0x000fe400078e0204 */
[----:B--2---:R-:W-:Y:S02]  /*4a70*/  IMAD R4, R9, R25, R20 ;  /* 0x0000001909047224 */ /* 0x004fe400078e0214 */
[----:B---3--:R-:W-:Y:S02]  /*4a80*/  IMAD R6, R5, R31, R6 ;  /* 0x0000001f05067224 */ /* 0x008fe400078e0206 */
[----:B------:R-:W-:Y:S02]  /*4a90*/  IMAD R19, R4, R23, R19 ;  /* 0x0000001704137224 */ /* 0x000fe400078e0213 */
[----:B------:R-:W-:-:S03]  /*4aa0*/  IMAD.MOV.U32 R8, RZ, RZ, 0x1 ;  /* 0x00000001ff087424 */ /* 0x000fc600078e00ff */
[----:B------:R-:W-:Y:S02]  /*4ab0*/  SEL R20, R19, R6, !P0 ;  /* 0x0000000613147207 */ /* 0x000fe40004000000 */
[----:B------:R-:W-:-:S07]  /*4ac0*/  SEL R19, R6, R19, !P0 ;  /* 0x0000001306137207 */ /* 0x000fce0004000000 */
.L_x_106:
[----:B------:R-:W-:-:S08]  /*4ad0*/  NOP ;  /* 0x0000000000007918 */ /* 0x000fd00000000000 */
[----:B------:R-:W0:-:S00]  /*4ae0*/  USETMAXREG.DEALLOC.CTAPOOL 0x28 ;  /* 0x00000028000079c8 */ /* 0x000e0000080e0500 */
[----:B0-----:R-:W-:-:S13]  /*4af0*/  ISETP.NE.AND P0, PT, R3, RZ, PT ;  /* 0x000000ff0300720c */ /* 0x001fda0003f05270 */
[----:B------:R-:W-:Y:S05]  /*4b00*/  @P0 EXIT ;  /* 0x000000000000094d */ /* 0x000fea0003800000 */
[----:B------:R-:W-:Y:S01]  /*4b10*/  LOP3.LUT P0, RZ, R8, 0xff, RZ, 0xc0, !PT ;  /* 0x000000ff08ff7812 */ /* 0x000fe2000780c0ff */
[----:B------:R-:W-:Y:S02]  /*4b20*/  IMAD.MOV.U32 R3, RZ, RZ, 0x1 ;  /* 0x00000001ff037424 */ /* 0x000fe400078e00ff */
[----:B------:R-:W-:-:S10]  /*4b30*/  IMAD.MOV.U32 R13, RZ, RZ, RZ ;  /* 0x000000ffff0d7224 */ /* 0x000fd400078e00ff */
[----:B------:R-:W-:Y:S05]  /*4b40*/  @!P0 BRA `(.L_x_109) ;  /* 0x0000000c00688947 */ /* 0x000fea0003800000 */
[----:B------:R-:W0:Y:S01]  /*4b50*/  LDC R3, c[0x0][0x28c] ;  /* 0x0000a300ff037b82 */ /* 0x000e220000000800 */
[----:B------:R-:W-:Y:S01]  /*4b60*/  UMOV UR11, 0x1 ;  /* 0x00000001000b7882 */ /* 0x000fe20000000000 */
[----:B------:R-:W-:Y:S01]  /*4b70*/  ULDC UR5, c[0x0][0x658] ;  /* 0x0001960000057ab9 */ /* 0x000fe20000000800 */
[----:B------:R-:W-:Y:S01]  /*4b80*/  UMOV UR10, 0xffffffff ;  /* 0xffffffff000a7882 */ /* 0x000fe20000000000 */
[----:B------:R-:W-:Y:S01]  /*4b90*/  BSSY B0, `(.L_x_109) ;  /* 0x00000d5000007945 */ /* 0x000fe20003800000 */
[----:B------:R-:W-:Y:S01]  /*4ba0*/  USHF.L.U32 UR10, UR10, UR5, URZ ;  /* 0x000000050a0a7299 */ /* 0x000fe2000800063f */
[----:B------:R-:W-:Y:S01]  /*4bb0*/  IMAD.MOV.U32 R11, RZ, RZ, 0x1 ;  /* 0x00000001ff0b7424 */ /* 0x000fe200078e00ff */
[----:B------:R-:W-:Y:S01]  /*4bc0*/  LOP3.LUT R10, R18, 0x2, RZ, 0xfc, !PT ;  /* 0x00000002120a7812 */ /* 0x000fe200078efcff */
[----:B------:R-:W1:Y:S01]  /*4bd0*/  S2UR UR9, SR_CgaCtaId ;  /* 0x00000000000979c3 */ /* 0x000e620000008800 */
[----:B------:R-:W-:Y:S01]  /*4be0*/  IMAD.MOV.U32 R13, RZ, RZ, RZ ;  /* 0x000000ffff0d7224 */ /* 0x000fe200078e00ff */
[----:B------:R-:W-:Y:S01]  /*4bf0*/  ULDC UR4, c[0x0][0x600] ;  /* 0x0001800000047ab9 */ /* 0x000fe20000000800 */
[----:B------:R-:W-:Y:S01]  /*4c00*/  UMOV UR15, 0x5 ;  /* 0x00000005000f7882 */ /* 0x000fe20000000000 */
[----:B------:R-:W-:-:S02]  /*4c10*/  UIADD3 UR4, UR4, -0x1, URZ ;  /* 0xffffffff04047890 */ /* 0x000fc4000fffe03f */
[----:B------:R-:W-:Y:S01]  /*4c20*/  USHF.L.U32 UR5, UR11, UR5, URZ ;  /* 0x000000050b057299 */ /* 0x000fe2000800063f */
[----:B------:R-:W-:Y:S01]  /*4c30*/  ULDC.64 UR24, c[0x0][0x198] ;  /* 0x0000660000187ab9 */ /* 0x000fe20000000a00 */
[----:B0-----:R-:W-:-:S05]  /*4c40*/  VIADD R3, R3, 0x1f ;  /* 0x0000001f03037836 */ /* 0x001fca0000000000 */
[----:B------:R-:W-:Y:S01]  /*4c50*/  SHF.R.S32.HI R4, RZ, 0x1f, R3 ;  /* 0x0000001fff047819 */ /* 0x000fe20000011403 */
[----:B-1----:R-:W-:-:S03]  /*4c60*/  ULOP3.LUT UR8, UR9, 0x1, URZ, 0xc0, !UPT ;  /* 0x0000000109087892 */ /* 0x002fc6000f8ec03f */
[----:B------:R-:W-:Y:S01]  /*4c70*/  LEA.HI R4, R4, R3, RZ, 0x5 ;  /* 0x0000000304047211 */ /* 0x000fe200078f28ff */
[----:B------:R-:W-:Y:S01]  /*4c80*/  USHF.R.U32.HI UR26, URZ, 0x1, UR9 ;  /* 0x000000013f1a7899 */ /* 0x000fe20008011609 */
[----:B------:R-:W-:Y:S01]  /*4c90*/  IMAD.MOV.U32 R3, RZ, RZ, 0x1 ;  /* 0x00000001ff037424 */ /* 0x000fe200078e00ff */
[----:B------:R-:W-:Y:S01]  /*4ca0*/  USHF.L.U32 UR6, UR9, 0x5, URZ ;  /* 0x0000000509067899 */ /* 0x000fe2000800063f */
[----:B------:R-:W-:Y:S01]  /*4cb0*/  SHF.R.S32.HI R8, RZ, 0x5, R4 ;  /* 0x00000005ff087819 */ /* 0x000fe20000011404 */
[----:B------:R-:W-:Y:S02]  /*4cc0*/  USHF.L.U32 UR7, UR9, 0xa, URZ ;  /* 0x0000000a09077899 */ /* 0x000fe4000800063f */
[----:B------:R-:W-:Y:S02]  /*4cd0*/  ULOP3.LUT UR9, UR9, 0xfffffffe, URZ, 0xc0, !UPT ;  /* 0xfffffffe09097892 */ /* 0x000fe4000f8ec03f */
[----:B------:R-:W-:Y:S01]  /*4ce0*/  UISETP.GT.U32.AND UP0, UPT, UR8, 0xffff, UPT ;  /* 0x0000ffff0800788c */ /* 0x000fe2000bf04070 */
[----:B------:R-:W-:Y:S01]  /*4cf0*/  VIADD R9, R8, 0x1 ;  /* 0x0000000108097836 */ /* 0x000fe20000000000 */
[----:B------:R-:W-:-:S02]  /*4d00*/  USHF.L.U32 UR14, UR11, UR9, URZ ;  /* 0x000000090b0e7299 */ /* 0x000fc4000800063f */
[----:B------:R-:W-:Y:S02]  /*4d10*/  ULOP3.LUT UR9, UR9, 0x1, URZ, 0xfc, !UPT ;  /* 0x0000000109097892 */ /* 0x000fe4000f8efc3f */
[----:B------:R-:W-:Y:S02]  /*4d20*/  USEL UR8, UR8, 0xffff, !UP0 ;  /* 0x0000ffff08087887 */ /* 0x000fe4000c000000 */
[----:B------:R-:W-:Y:S02]  /*4d30*/  ULOP3.LUT UR13, UR7, 0x400, URZ, 0xc0, !UPT ;  /* 0x00000400070d7892 */ /* 0x000fe4000f8ec03f */
[----:B------:R-:W-:Y:S02]  /*4d40*/  USHF.L.U32 UR9, UR11, UR9, URZ ;  /* 0x000000090b097299 */ /* 0x000fe4000800063f */
[----:B------:R-:W-:Y:S02]  /*4d50*/  ULOP3.LUT UR8, UR8, 0xffff, URZ, 0xc0, !UPT ;  /* 0x0000ffff08087892 */ /* 0x000fe4000f8ec03f */
[----:B------:R-:W-:-:S02]  /*4d60*/  ULEA UR27, UR26, 0x300, 0xb ;  /* 0x000003001a1b7891 */ /* 0x000fc4000f8e583f */
[----:B------:R-:W-:Y:S02]  /*4d70*/  ULOP3.LUT UR6, UR6, 0x20, URZ, 0xc0, !UPT ;  /* 0x0000002006067892 */ /* 0x000fe4000f8ec03f */
[----:B------:R-:W-:Y:S02]  /*4d80*/  ULOP3.LUT UR7, URZ, UR10, URZ, 0x33, !UPT ;  /* 0x0000000a3f077292 */ /* 0x000fe4000f8e333f */
[----:B------:R-:W-:Y:S02]  /*4d90*/  ULOP3.LUT UR13, UR13, 0x25300, URZ, 0xfc, !UPT ;  /* 0x000253000d0d7892 */ /* 0x000fe4000f8efc3f */
[----:B------:R-:W-:Y:S02]  /*4da0*/  ULOP3.LUT UR14, UR14, UR9, URZ, 0xfc, !UPT ;  /* 0x000000090e0e7292 */ /* 0x000fe4000f8efc3f */
[----:B------:R-:W-:-:S12]  /*4db0*/  USHF.L.U32 UR15, UR15, UR8, URZ ;  /* 0x000000080f0f7299 */ /* 0x000fd8000800063f */
.L_x_120:
[----:B------:R-:W-:-:S03]  /*4dc0*/  UMOV UR8, 0xffffffff ;  /* 0xffffffff00087882 */ /* 0x000fc60000000000 */
[----:B------:R-:W-:Y:S05]  /*4dd0*/  BRA.DIV UR8, `(.L_x_110) ;  /* 0x0000002208507947 */ /* 0x000fea000b800000 */
[----:B------:R-:W-:-:S13]  /*4de0*/  ELECT P6, URZ, PT ;  /* 0x00000000003f782f */ /* 0x000fda00038c0000 */
.L_x_164:
[----:B------:R-:W0:Y:S01]  /*4df0*/  LDC R4, c[0x0][0x28c] ;  /* 0x0000a300ff047b82 */ /* 0x000e220000000800 */
[----:B------:R-:W-:Y:S01]  /*4e00*/  BSSY B1, `(.L_x_111) ;  /* 0x0000039000017945 */ /* 0x000fe20003800000 */
[----:B0-----:R-:W-:-:S13]  /*4e10*/  ISETP.LT.OR P6, PT, R4, 0x1, !P6 ;  /* 0x000000010400780c */ /* 0x001fda00077c1670 */
[----:B------:R-:W-:Y:S05]  /*4e20*/  @P6 BRA `(.L_x_112) ;  /* 0x0000000000d86947 */ /* 0x000fea0003800000 */
[----:B------:R-:W-:Y:S01]  /*4e30*/  LEA R19, R19, UR26, 0x1 ;  /* 0x0000001a13137c11 */ /* 0x000fe2000f8e08ff */
[----:B------:R-:W-:Y:S01]  /*4e40*/  IMAD.MOV.U32 R21, RZ, RZ, RZ ;  /* 0x000000ffff157224 */ /* 0x000fe200078e00ff */
[----:B------:R-:W-:Y:S01]  /*4e50*/  LEA R20, R20, UR6, 0x6 ;  /* 0x0000000614147c11 */ /* 0x000fe2000f8e30ff */
[----:B------:R-:W-:Y:S02]  /*4e60*/  IMAD.MOV.U32 R4, RZ, RZ, R9 ;  /* 0x000000ffff047224 */ /* 0x000fe400078e0009 */
[----:B------:R-:W-:Y:S02]  /*4e70*/  IMAD.MOV.U32 R5, RZ, RZ, R3 ;  /* 0x000000ffff057224 */ /* 0x000fe400078e0003 */
[----:B------:R-:W-:Y:S02]  /*4e80*/  IMAD.MOV.U32 R6, RZ, RZ, R13 ;  /* 0x000000ffff067224 */ /* 0x000fe400078e000d */
[----:B------:R-:W-:-:S07]  /*4e90*/  IMAD.SHL.U32 R19, R19, 0x40, RZ ;  /* 0x0000004013137824 */ /* 0x000fce00078e00ff */
.L_x_115:
[----:B------:R-:W0:Y:S01]  /*4ea0*/  S2R R14, SR_CgaCtaId ;  /* 0x00000000000e7919 */ /* 0x000e220000008800 */
[----:B------:R-:W-:Y:S02]  /*4eb0*/  MOV R7, 0x400 ;  /* 0x0000040000077802 */ /* 0x000fe40000000f00 */
[----:B------:R-:W-:Y:S02]  /*4ec0*/  ISETP.NE.AND P1, PT, R0, RZ, PT ;  /* 0x000000ff0000720c */ /* 0x000fe40003f25270 */
[----:B0-----:R-:W-:Y:S02]  /*4ed0*/  LEA R15, R14, R7, 0x18 ;  /* 0x000000070e0f7211 */ /* 0x001fe400078ec0ff */
[----:B------:R-:W-:-:S09]  /*4ee0*/  SHF.L.U32 R7, R5, 0x1f, RZ ;  /* 0x0000001f05077819 */ /* 0x000fd200000006ff */
[----:B------:R-:W0:Y:S01]  /*4ef0*/  @!P1 LDC R14, c[0x0][0x500] ;  /* 0x00014000ff0e9b82 */ /* 0x000e220000000800 */
[----:B------:R-:W-:-:S04]  /*4f00*/  IMAD R22, R6, 0x8, R15 ;  /* 0x0000000806167824 */ /* 0x000fc800078e020f */
[----:B------:R-:W1:Y:S02]  /*4f10*/  SYNCS.PHASECHK.TRANS64.TRYWAIT P0, [R22+URZ+0x128], R7 ;  /* 0x00012807160075a7 */ /* 0x000e64000800017f */
[----:B-1----:R-:W-:Y:S05]  /*4f20*/  @!P0 BRA `(.L_x_113) ;  /* 0x00000020001c8947 */ /* 0x002fea0003800000 */
.L_x_165:
[----:B-1----:R-:W-:Y:S01]  /*4f30*/  PRMT R7, R10, 0x9910, RZ ;  /* 0x000099100a077816 */ /* 0x002fe200000000ff */
[----:B0-----:R0:W-:Y:S03]  /*4f40*/  @!P1 SYNCS.ARRIVE.TRANS64 RZ, [R22+URZ], R14 ;  /* 0x0000000e16ff99a7 */ /* 0x0011e6000800003f */
[----:B------:R-:W-:-:S13]  /*4f50*/  ISETP.NE.AND P0, PT, R7, 0x2, PT ;  /* 0x000000020700780c */ /* 0x000fda0003f05270 */
[----:B0-----:R-:W-:Y:S05]  /*4f60*/  @P0 BRA `(.L_x_114) ;  /* 0x0000000000040947 */ /* 0x001fea0003800000 */
[----:B------:R-:W-:Y:S01]  /*4f70*/  BPT.TRAP 0x1 ;  /* 0x000000040000795c */ /* 0x000fe20000300000 */
.L_x_114:
[----:B------:R-:W-:Y:S01]  /*4f80*/  R2UR UR11, R6 ;  /* 0x00000000060b72ca */ /* 0x000fe200000e0000 */
[----:B------:R-:W-:Y:S01]  /*4f90*/  VIADD R4, R4, 0xffffffff ;  /* 0xffffffff04047836 */ /* 0x000fe20000000000 */
[----:B------:R-:W-:Y:S01]  /*4fa0*/  R2UR UR21, R15 ;  /* 0x000000000f1572ca */ /* 0x000fe200000e0000 */
[----:B------:R-:W-:Y:S01]  /*4fb0*/  UIADD3 UR16, UP0, UR24, 0xf0, URZ ;  /* 0x000000f018107890 */ /* 0x000fe2000ff1e03f */
[----:B------:R-:W-:Y:S01]  /*4fc0*/  R2UR UR22, R19 ;  /* 0x00000000131672ca */ /* 0x000fe200000e0000 */
[----:B------:R-:W-:Y:S01]  /*4fd0*/  UIADD3 UR30, UP1, UR24, 0x1f0, URZ ;  /* 0x000001f0181e7890 */ /* 0x000fe2000ff3e03f */
[----:B------:R-:W-:Y:S01]  /*4fe0*/  R2UR UR9, R22 ;  /* 0x00000000160972ca */ /* 0x000fe200000e0000 */
[----:B------:R-:W-:Y:S01]  /*4ff0*/  UIADD3.X UR17, URZ, UR25, URZ, UP0, !UPT ;  /* 0x000000193f117290 */ /* 0x000fe200087fe43f */
[C---:B------:R-:W-:Y:S01]  /*5000*/  R2UR UR10, R21.reuse ;  /* 0x00000000150a72ca */ /* 0x040fe200000e0000 */
[----:B------:R-:W-:Y:S01]  /*5010*/  UPRMT UR20, URZ, 0x5410, UR15 ;  /* 0x000054103f147896 */ /* 0x000fe2000800000f */
[----:B------:R-:W-:Y:S01]  /*5020*/  R2UR UR12, R12 ;  /* 0x000000000c0c72ca */ /* 0x000fe200000e0000 */
[----:B------:R-:W-:Y:S01]  /*5030*/  VIADD R6, R6, 0x1 ;  /* 0x0000000106067836 */ /* 0x000fe20000000000 */
[----:B------:R-:W-:Y:S01]  /*5040*/  R2UR UR23, R20 ;  /* 0x00000000141772ca */ /* 0x000fe200000e0000 */
[----:B------:R-:W-:Y:S01]  /*5050*/  ULEA UR8, UR11, UR27, 0xc ;  /* 0x0000001b0b087291 */ /* 0x000fe2000f8e603f */
[----:B------:R-:W-:Y:S01]  /*5060*/  ISETP.GT.AND P1, PT, R4, 0x1, PT ;  /* 0x000000010400780c */ /* 0x000fe20003f24270 */
[----:B------:R-:W-:Y:S01]  /*5070*/  ULEA UR11, UR11, UR13, 0xb ;  /* 0x0000000d0b0b7291 */ /* 0x000fe2000f8e583f */
[C---:B------:R-:W-:Y:S01]  /*5080*/  ISETP.NE.AND P0, PT, R6.reuse, 0x25, PT ;  /* 0x000000250600780c */ /* 0x040fe20003f05270 */
[----:B------:R-:W-:Y:S01]  /*5090*/  UIADD3 UR8, UR21, UR8, URZ ;  /* 0x0000000815087290 */ /* 0x000fe2000fffe03f */
[----:B------:R-:W-:Y:S01]  /*50a0*/  VIADD R21, R21, 0x20 ;  /* 0x0000002015157836 */ /* 0x000fe20000000000 */
[----:B------:R-:W-:Y:S01]  /*50b0*/  UIADD3 UR21, UR21, UR11, URZ ;  /* 0x0000000b15157290 */ /* 0x000fe2000fffe03f */
[----:B------:R-:W-:Y:S01]  /*50c0*/  SEL R14, RZ, 0x1, P0 ;  /* 0x00000001ff0e7807 */ /* 0x000fe20000000000 */
[----:B------:R-:W-:Y:S01]  /*50d0*/  UPRMT UR28, URZ, 0x5410, UR14 ;  /* 0x000054103f1c7896 */ /* 0x000fe2000800000e */
[----:B------:R-:W-:Y:S01]  /*50e0*/  SEL R6, R6, RZ, P0 ;  /* 0x000000ff06067207 */ /* 0x000fe20000000000 */
[----:B------:R-:W-:Y:S01]  /*50f0*/  UIADD3.X UR31, URZ, UR25, URZ, UP1, !UPT ;  /* 0x000000193f1f7290 */ /* 0x000fe20008ffe43f */
[----:B------:R-:W-:Y:S01]  /*5100*/  LOP3.LUT R5, R5, R14, RZ, 0x3c, !PT ;  /* 0x0000000e05057212 */ /* 0x000fe200078e3cff */
[----:B------:R-:W-:Y:S01]  /*5110*/  UMOV UR18, 0x0 ;  /* 0x0000000000127882 */ /* 0x000fe20000000000 */
[----:B------:R-:W-:Y:S01]  /*5120*/  UMOV UR19, 0x10000000 ;  /* 0x1000000000137882 */ /* 0x000fe20000000000 */
[----:B------:R-:W-:-:S02]  /*5130*/  UMOV UR11, UR22 ;  /* 0x00000016000b7c82 */ /* 0x000fc40008000000 */
[----:B------:R0:W-:Y:S02]  /*5140*/  UTMALDG.3D.MULTICAST [UR8], [UR16], UR20, desc[UR18] ;  /* 0x00001208100073b4 */ /* 0x0001e40008011814 */
[----:B0-----:R-:W-:Y:S01]  /*5150*/  UMOV UR8, UR21 ;  /* 0x0000001500087c82 */ /* 0x001fe20008000000 */
[----:B------:R-:W-:Y:S02]  /*5160*/  UMOV UR11, UR23 ;  /* 0x00000017000b7c82 */ /* 0x000fe40008000000 */
[----:B------:R0:W-:Y:S02]  /*5170*/  UTMALDG.3D.MULTICAST [UR8], [UR30], UR28, desc[UR18] ;  /* 0x000012081e0073b4 */ /* 0x0001e4000801181c */
[----:B0-----:R-:W-:Y:S05]  /*5180*/  @P1 BRA `(.L_x_115) ;  /* 0xfffffffc00441947 */ /* 0x001fea000383ffff */
.L_x_112:
[----:B------:R-:W-:Y:S05]  /*5190*/  BSYNC B1 ;  /* 0x0000000000017941 */ /* 0x000fea0003800000 */
.L_x_111:
[----:B------:R-:W-:Y:S01]  /*51a0*/  LOP3.LUT P1, RZ, R11, 0xff, RZ, 0xc0, !PT ;  /* 0x000000ff0bff7812 */ /* 0x000fe2000782c0ff */
[C---:B------:R-:W-:Y:S01]  /*51b0*/  IMAD.IADD R13, R8.reuse, 0x1, R13 ;  /* 0x00000001080d7824 */ /* 0x040fe200078e020d */
[----:B------:R-:W-:Y:S01]  /*51c0*/  ULDC.64 UR8, c[0x0][0x650] ;  /* 0x0001940000087ab9 */ /* 0x000fe20000000a00 */
[C---:B------:R-:W-:Y:S01]  /*51d0*/  ISETP.GE.U32.AND P2, PT, R8.reuse, 0x25, PT ;  /* 0x000000250800780c */ /* 0x040fe20003f46070 */
[----:B------:R-:W-:Y:S01]  /*51e0*/  BSSY B1, `(.L_x_116) ;  /* 0x000006d000017945 */ /* 0x000fe20003800000 */
[C---:B------:R-:W-:Y:S01]  /*51f0*/  IMAD.WIDE.U32 R4, R13.reuse, -0x45306eb3, RZ ;  /* 0xbacf914d0d047825 */ /* 0x040fe200078e00ff */
[----:B------:R-:W-:Y:S02]  /*5200*/  ISETP.GT.U32.AND P0, PT, R13, 0x24, PT ;  /* 0x000000240d00780c */ /* 0x000fe40003f04070 */
[----:B------:R-:W-:Y:S01]  /*5210*/  PRMT R11, RZ, 0x7610, R11 ;  /* 0x00007610ff0b7816 */ /* 0x000fe2000000000b */
[----:B------:R-:W-:Y:S01]  /*5220*/  IMAD.MOV.U32 R19, RZ, RZ, -0x1 ;  /* 0xffffffffff137424 */ /* 0x000fe200078e00ff */
[----:B------:R-:W-:Y:S01]  /*5230*/  ISETP.LT.U32.AND P0, PT, R8, 0x25, P0 ;  /* 0x000000250800780c */ /* 0x000fe20000701070 */
[----:B------:R-:W-:-:S02]  /*5240*/  IMAD.MOV.U32 R20, RZ, RZ, -0x1 ;  /* 0xffffffffff147424 */ /* 0x000fc400078e00ff */
[----:B------:R-:W0:Y:S01]  /*5250*/  @P1 S2R R7, SR_CgaCtaId ;  /* 0x0000000000071919 */ /* 0x000e220000008800 */
[----:B------:R-:W-:Y:S01]  /*5260*/  SEL R4, RZ, 0x1, !P0 ;  /* 0x00000001ff047807 */ /* 0x000fe20004000000 */
[----:B------:R-:W-:Y:S01]  /*5270*/  IMAD.MOV.U32 R12, RZ, RZ, -0x1 ;  /* 0xffffffffff0c7424 */ /* 0x000fe200078e00ff */
[----:B------:R-:W-:Y:S02]  /*5280*/  IADD3 R16, P0, R16, UR36, RZ ;  /* 0x0000002410107c10 */ /* 0x000fe4000ff1e0ff */
[----:B------:R-:W-:Y:S02]  /*5290*/  @P1 MOV R6, 0x400 ;  /* 0x0000040000061802 */ /* 0x000fe40000000f00 */
[----:B------:R-:W-:Y:S02]  /*52a0*/  IADD3.X R17, R17, UR42, RZ, P0, !PT ;  /* 0x0000002a11117c10 */ /* 0x000fe400087fe4ff */
[----:B------:R-:W-:Y:S02]  /*52b0*/  ISETP.GE.U32.AND P0, PT, R16, UR8, PT ;  /* 0x0000000810007c0c */ /* 0x000fe4000bf06070 */
[----:B------:R-:W-:-:S02]  /*52c0*/  LOP3.LUT R3, R3, R4, RZ, 0x3c, !PT ;  /* 0x0000000403037212 */ /* 0x000fc400078e3cff */
[----:B------:R-:W-:Y:S02]  /*52d0*/  ISETP.GE.U32.AND.EX P0, PT, R17, UR9, PT, P0 ;  /* 0x0000000911007c0c */ /* 0x000fe4000bf06100 */
[----:B0-----:R-:W-:Y:S01]  /*52e0*/  @P1 LEA R6, R7, R6, 0x18 ;  /* 0x0000000607061211 */ /* 0x001fe200078ec0ff */
[----:B------:R-:W-:-:S03]  /*52f0*/  IMAD.IADD R7, R13, 0x1, -R5 ;  /* 0x000000010d077824 */ /* 0x000fc600078e0a05 */
[----:B------:R0:W-:Y:S02]  /*5300*/  @P1 SYNCS.ARRIVE.TRANS64.A1T0 RZ, [R6+URZ+0x268], RZ ;  /* 0x000268ff06ff19a7 */ /* 0x0001e4000810003f */
[----:B------:R-:W-:-:S04]  /*5310*/  LEA.HI R7, R7, R5, RZ, 0x1f ;  /* 0x0000000507077211 */ /* 0x000fc800078ff8ff */
[----:B------:R-:W-:-:S04]  /*5320*/  SHF.R.U32.HI R4, RZ, 0x5, R7 ;  /* 0x00000005ff047819 */ /* 0x000fc80000011607 */
[--C-:B------:R-:W-:Y:S01]  /*5330*/  @P2 LOP3.LUT R3, R3, 0x1, R4.reuse, 0x78, !PT ;  /* 0x0000000103032812 */ /* 0x100fe200078e7804 */
[----:B------:R-:W-:Y:S01]  /*5340*/  IMAD R13, R4, -0x25, R13 ;  /* 0xffffffdb040d7824 */ /* 0x000fe200078e020d */
[----:B------:R-:W-:Y:S01]  /*5350*/  PRMT R4, RZ, 0x7610, R4 ;  /* 0x00007610ff047816 */ /* 0x000fe20000000004 */
[----:B0-----:R-:W-:Y:S06]  /*5360*/  @P0 BRA `(.L_x_117) ;  /* 0x0000000400500947 */ /* 0x001fec0003800000 */
[----:B------:R-:W0:Y:S01]  /*5370*/  S2R R15, SR_CTAID.X ;  /* 0x00000000000f7919 */ /* 0x000e220000002500 */
[----:B------:R-:W-:Y:S01]  /*5380*/  ULDC.64 UR8, c[0x0][0x628] ;  /* 0x00018a0000087ab9 */ /* 0x000fe20000000a00 */
[----:B------:R-:W1:Y:S01]  /*5390*/  LDC R20, c[0x0][0x144] ;  /* 0x00005100ff147b82 */ /* 0x000e620000000800 */
[----:B------:R-:W-:Y:S01]  /*53a0*/  ISETP.NE.U32.AND P0, PT, RZ, UR8, PT ;  /* 0x00000008ff007c0c */ /* 0x000fe2000bf05070 */
[----:B------:R-:W2:Y:S01]  /*53b0*/  S2R R12, SR_CTAID.Y ;  /* 0x00000000000c7919 */ /* 0x000ea20000002600 */
[----:B------:R-:W-:Y:S01]  /*53c0*/  ULDC UR10, c[0x0][0x150] ;  /* 0x00005400000a7ab9 */ /* 0x000fe20000000800 */
[----:B------:R-:W-:Y:S01]  /*53d0*/  ULDC UR11, c[0x0][0x630] ;  /* 0x00018c00000b7ab9 */ /* 0x000fe20000000800 */
[----:B------:R-:W-:Y:S01]  /*53e0*/  ISETP.NE.AND.EX P0, PT, RZ, UR9, PT, P0 ;  /* 0x00000009ff007c0c */ /* 0x000fe2000bf05300 */
[----:B------:R-:W-:Y:S01]  /*53f0*/  IMAD.MOV.U32 R4, RZ, RZ, R16 ;  /* 0x000000ffff047224 */ /* 0x000fe200078e0010 */
[----:B0-----:R-:W-:-:S05]  /*5400*/  I2FP.F32.U32 R5, R15 ;  /* 0x0000000f00057245 */ /* 0x001fca0000201000 */
[----:B------:R-:W-:Y:S01]  /*5410*/  FMUL R21, R5, UR10 ;  /* 0x0000000a05157c20 */ /* 0x000fe20008400000 */
[----:B------:R-:W-:-:S05]  /*5420*/  IMAD.MOV.U32 R5, RZ, RZ, R17 ;  /* 0x000000ffff057224 */ /* 0x000fca00078e0011 */
[----:B--2---:R-:W-:Y:S05]  /*5430*/  @!P0 BRA `(.L_x_118) ;  /* 0x0000000000288947 */ /* 0x004fea0003800000 */
[----:B------:R-:W-:Y:S02]  /*5440*/  ULDC UR10, c[0x0][0x634] ;  /* 0x00018d00000a7ab9 */ /* 0x000fe40000000800 */
[----:B------:R-:W-:-:S05]  /*5450*/  IADD3 R5, P0, R16, UR10, RZ ;  /* 0x0000000a10057c10 */ /* 0x000fca000ff1e0ff */
[----:B------:R-:W-:-:S04]  /*5460*/  IMAD.X R19, RZ, RZ, R17, P0 ;  /* 0x000000ffff137224 */ /* 0x000fc800000e0611 */
[----:B------:R-:W-:-:S04]  /*5470*/  IMAD.WIDE.U32 R6, R19, UR8, RZ ;  /* 0x0000000813067c25 */ /* 0x000fc8000f8e00ff */
[----:B------:R-:W-:-:S04]  /*5480*/  IMAD.WIDE.U32 R6, P0, R5, UR9, R6 ;  /* 0x0000000905067c25 */ /* 0x000fc8000f800006 */
[----:B------:R-:W-:-:S04]  /*5490*/  IMAD.WIDE.U32 R4, R5, UR8, RZ ;  /* 0x0000000805047c25 */ /* 0x000fc8000f8e00ff */
[----:B------:R-:W-:Y:S01]  /*54a0*/  IMAD.MOV.U32 R4, RZ, RZ, R7 ;  /* 0x000000ffff047224 */ /* 0x000fe200078e0007 */
[----:B------:R-:W-:Y:S01]  /*54b0*/  IADD3 RZ, P1, R5, R6, RZ ;  /* 0x0000000605ff7210 */ /* 0x000fe20007f3e0ff */
[----:B------:R-:W-:-:S04]  /*54c0*/  IMAD.X R5, RZ, RZ, RZ, P0 ;  /* 0x000000ffff057224 */ /* 0x000fc800000e06ff */
[----:B------:R-:W-:-:S08]  /*54d0*/  IMAD.WIDE.U32.X R4, R19, UR9, R4, P1 ;  /* 0x0000000913047c25 */ /* 0x000fd000088e0404 */
.L_x_118:
[--C-:B------:R-:W-:Y:S01]  /*54e0*/  SHF.R.U64 R14, R4, UR11, R5.reuse ;  /* 0x0000000b040e7c19 */ /* 0x100fe20008001205 */
[----:B------:R-:W0:Y:S01]  /*54f0*/  F2I.U32.TRUNC.NTZ R21, R21 ;  /* 0x0000001500157305 */ /* 0x000e22000020f000 */
[----:B------:R-:W-:Y:S01]  /*5500*/  SHF.R.U32.HI R4, RZ, UR11, R5 ;  /* 0x0000000bff047c19 */ /* 0x000fe20008011605 */
[----:B------:R-:W-:Y:S01]  /*5510*/  ULDC.64 UR8, c[0x0][0x620] ;  /* 0x0001880000087ab9 */ /* 0x000fe20000000a00 */
[----:B------:R-:W-:Y:S01]  /*5520*/  IADD3 R7, P0, RZ, -R14, RZ ;  /* 0x8000000eff077210 */ /* 0x000fe20007f1e0ff */
[----:B------:R-:W-:-:S04]  /*5530*/  ULDC.64 UR10, c[0x0][0x640] ;  /* 0x00019000000a7ab9 */ /* 0x000fc80000000a00 */
[----:B------:R-:W-:Y:S01]  /*5540*/  IMAD.X R4, RZ, RZ, ~R4, P0 ;  /* 0x000000ffff047224 */ /* 0x000fe200000e0e04 */
[----:B------:R-:W-:-:S03]  /*5550*/  ISETP.NE.U32.AND P0, PT, RZ, UR10, PT ;  /* 0x0000000aff007c0c */ /* 0x000fc6000bf05070 */
[----:B------:R-:W-:Y:S01]  /*5560*/  IMAD R6, R4, UR8, RZ ;  /* 0x0000000804067c24 */ /* 0x000fe2000f8e02ff */
[----:B------:R-:W-:Y:S01]  /*5570*/  ISETP.NE.AND.EX P0, PT, RZ, UR11, PT, P0 ;  /* 0x0000000bff007c0c */ /* 0x000fe2000bf05300 */
[----:B------:R-:W-:Y:S01]  /*5580*/  IMAD.WIDE.U32 R4, R7, UR8, R16 ;  /* 0x0000000807047c25 */ /* 0x000fe2000f8e0010 */
[----:B------:R-:W-:-:S03]  /*5590*/  ULDC UR8, c[0x0][0x618] ;  /* 0x0001860000087ab9 */ /* 0x000fc60000000800 */
[----:B------:R-:W-:Y:S01]  /*55a0*/  IMAD R7, R7, UR9, R6 ;  /* 0x0000000907077c24 */ /* 0x000fe2000f8e0206 */
[----:B------:R-:W-:Y:S01]  /*55b0*/  ULDC UR9, c[0x0][0x154] ;  /* 0x0000550000097ab9 */ /* 0x000fe20000000800 */
[----:B0-----:R-:W-:Y:S02]  /*55c0*/  IMAD.MOV R6, RZ, RZ, -R21 ;  /* 0x000000ffff067224 */ /* 0x001fe400078e0a15 */
[----:B------:R-:W0:Y:S01]  /*55d0*/  LDC R21, c[0x0][0x148] ;  /* 0x00005200ff157b82 */ /* 0x000e220000000800 */
[----:B------:R-:W-:Y:S02]  /*55e0*/  IMAD.IADD R5, R5, 0x1, R7 ;  /* 0x0000000105057824 */ /* 0x000fe400078e0207 */
[----:B-1----:R-:W-:Y:S01]  /*55f0*/  IMAD R15, R20, R6, R15 ;  /* 0x00000006140f7224 */ /* 0x002fe200078e020f */
[----:B------:R-:W-:Y:S02]  /*5600*/  I2FP.F32.U32 R6, R12 ;  /* 0x0000000c00067245 */ /* 0x000fe40000201000 */
[----:B------:R-:W-:-:S02]  /*5610*/  SHF.R.U64 R19, R4, UR8, R5 ;  /* 0x0000000804137c19 */ /* 0x000fc40008001205 */
[----:B------:R-:W-:Y:S01]  /*5620*/  SHF.R.U32.HI R4, RZ, UR8, R5 ;  /* 0x00000008ff047c19 */ /* 0x000fe20008011605 */
[----:B------:R-:W-:Y:S01]  /*5630*/  FMUL R6, R6, UR9 ;  /* 0x0000000906067c20 */ /* 0x000fe20008400000 */
[----:B------:R-:W-:Y:S02]  /*5640*/  ULDC UR8, c[0x0][0x608] ;  /* 0x0001820000087ab9 */ /* 0x000fe40000000800 */
[--C-:B------:R-:W-:Y:S01]  /*5650*/  SHF.R.U64 R22, R19, UR8, R4.reuse ;  /* 0x0000000813167c19 */ /* 0x100fe20008001204 */
[----:B------:R1:W2:Y:S01]  /*5660*/  F2I.U32.TRUNC.NTZ R24, R6 ;  /* 0x0000000600187305 */ /* 0x0002a2000020f000 */
[----:B------:R-:W-:Y:S01]  /*5670*/  SHF.R.U32.HI R5, RZ, UR8, R4 ;  /* 0x00000008ff057c19 */ /* 0x000fe20008011604 */
[----:B------:R-:W-:-:S03]  /*5680*/  ULDC UR8, c[0x0][0x658] ;  /* 0x0001960000087ab9 */ /* 0x000fc60000000800 */
[--C-:B------:R-:W-:Y:S02]  /*5690*/  SHF.R.U64 R20, R22, UR8, R5.reuse ;  /* 0x0000000816147c19 */ /* 0x100fe40008001205 */
[----:B------:R-:W-:-:S03]  /*56a0*/  SHF.R.U32.HI R23, RZ, UR8, R5 ;  /* 0x00000008ff177c19 */ /* 0x000fc60008011605 */
[----:B------:R-:W-:Y:S02]  /*56b0*/  IMAD.MOV.U32 R4, RZ, RZ, R20 ;  /* 0x000000ffff047224 */ /* 0x000fe400078e0014 */
[----:B------:R-:W-:Y:S01]  /*56c0*/  IMAD.MOV.U32 R5, RZ, RZ, R23 ;  /* 0x000000ffff057224 */ /* 0x000fe200078e0017 */
[----:B-1----:R-:W-:Y:S06]  /*56d0*/  @!P0 BRA `(.L_x_119) ;  /* 0x0000000000288947 */ /* 0x002fec0003800000 */
        /* <DEDUP_REMOVED lines=10> */
.L_x_119:
[----:B------:R-:W-:Y:S01]  /*5780*/  ISETP.NE.AND P0, PT, R2, 0x1, PT ;  /* 0x000000010200780c */ /* 0x000fe20003f05270 */
[----:B------:R-:W-:Y:S01]  /*5790*/  ULDC UR8, c[0x0][0x648] ;  /* 0x0001920000087ab9 */ /* 0x000fe20000000800 */
[----:B------:R-:W-:Y:S01]  /*57a0*/  LOP3.LUT R22, R22, UR7, RZ, 0xc0, !PT ;  /* 0x0000000716167c12 */ /* 0x000fe2000f8ec0ff */
[----:B--2---:R-:W-:Y:S01]  /*57b0*/  IMAD.MOV R24, RZ, RZ, -R24 ;  /* 0x000000ffff187224 */ /* 0x004fe200078e0a18 */
[----:B------:R-:W-:Y:S01]  /*57c0*/  SHF.R.U64 R5, R4, UR8, R5 ;  /* 0x0000000804057c19 */ /* 0x000fe20008001205 */
[----:B------:R-:W-:Y:S01]  /*57d0*/  ULDC UR8, c[0x0][0x638] ;  /* 0x00018e0000087ab9 */ /* 0x000fe20000000800 */
[----:B------:R-:W-:Y:S01]  /*57e0*/  LOP3.LUT R19, R19, UR4, RZ, 0xc0, !PT ;  /* 0x0000000413137c12 */ /* 0x000fe2000f8ec0ff */
[----:B------:R-:W-:Y:S01]  /*57f0*/  ULDC UR9, c[0x0][0x610] ;  /* 0x0001840000097ab9 */ /* 0x000fe20000000800 */
[----:B------:R-:W-:Y:S02]  /*5800*/  IMAD.MOV.U32 R4, RZ, RZ, 0x1 ;  /* 0x00000001ff047424 */ /* 0x000fe400078e00ff */
[----:B------:R-:W-:-:S02]  /*5810*/  IMAD.MOV R7, RZ, RZ, -R5 ;  /* 0x000000ffff077224 */ /* 0x000fc400078e0a05 */
[----:B------:R-:W-:Y:S02]  /*5820*/  IMAD R22, R5, UR5, R22 ;  /* 0x0000000505167c24 */ /* 0x000fe4000f8e0216 */
[----:B0-----:R-:W-:Y:S02]  /*5830*/  @P0 IMAD R15, R21, R24, R12 ;  /* 0x00000018150f0224 */ /* 0x001fe400078e020c */
[----:B------:R-:W-:Y:S01]  /*5840*/  IMAD R20, R7, UR8, R20 ;  /* 0x0000000807147c24 */ /* 0x000fe2000f8e0214 */
[----:B------:R-:W-:Y:S01]  /*5850*/  ULDC UR8, c[0x0][0x600] ;  /* 0x0001800000087ab9 */ /* 0x000fe20000000800 */
[----:B------:R-:W-:Y:S02]  /*5860*/  IMAD R15, R22, UR9, R15 ;  /* 0x00000009160f7c24 */ /* 0x000fe4000f8e020f */
[----:B------:R-:W-:Y:S02]  /*5870*/  IMAD R6, R20, UR8, R19 ;  /* 0x0000000814067c24 */ /* 0x000fe4000f8e0213 */
[----:B------:R-:W-:-:S03]  /*5880*/  IMAD.MOV.U32 R12, RZ, RZ, R14 ;  /* 0x000000ffff0c7224 */ /* 0x000fc600078e000e */
[----:B------:R-:W-:Y:S02]  /*5890*/  SEL R20, R6, R15, !P0 ;  /* 0x0000000f06147207 */ /* 0x000fe40004000000 */
[----:B------:R-:W-:-:S07]  /*58a0*/  SEL R19, R15, R6, !P0 ;  /* 0x000000060f137207 */ /* 0x000fce0004000000 */
.L_x_117:
[----:B------:R-:W-:Y:S05]  /*58b0*/  BSYNC B1 ;  /* 0x0000000000017941 */ /* 0x000fea0003800000 */
.L_x_116:
[----:B------:R-:W-:-:S13]  /*58c0*/  LOP3.LUT P0, RZ, R4, 0xff, RZ, 0xc0, !PT ;  /* 0x000000ff04ff7812 */ /* 0x000fda000780c0ff */
[----:B------:R-:W-:Y:S05]  /*58d0*/  @P0 BRA `(.L_x_120) ;  /* 0xfffffff400380947 */ /* 0x000fea000383ffff */
[----:B------:R-:W-:Y:S05]  /*58e0*/  BSYNC B0 ;  /* 0x0000000000007941 */ /* 0x000fea0003800000 */
.L_x_109:
[----:B------:R-:W-:-:S03]  /*58f0*/  UMOV UR8, 0xffffffff ;  /* 0xffffffff00087882 */ /* 0x000fc60000000000 */
[----:B------:R-:W-:Y:S05]  /*5900*/  BRA.DIV UR8, `(.L_x_121) ;  /* 0x0000001608b87947 */ /* 0x000fea000b800000 */
[----:B------:R-:W-:-:S13]  /*5910*/  ELECT P6, URZ, PT ;  /* 0x00000000003f782f */ /* 0x000fda00038c0000 */
.L_x_168:
[----:B------:R-:W-:Y:S04]  /*5920*/  BSSY B0, `(.L_x_122) ;  /* 0x0000154000007945 */ /* 0x000fe80003800000 */
[----:B------:R-:W-:Y:S05]  /*5930*/  @!P6 BRA `(.L_x_123) ;  /* 0x000000140048e947 */ /* 0x000fea0003800000 */
[----:B------:R-:W-:-:S04]  /*5940*/  LOP3.LUT R18, R18, 0x2, RZ, 0xfc, !PT ;  /* 0x0000000212127812 */ /* 0x000fc800078efcff */
[----:B------:R-:W-:-:S13]  /*5950*/  ISETP.NE.AND P0, PT, R18, 0x3, PT ;  /* 0x000000031200780c */ /* 0x000fda0003f05270 */
[----:B------:R-:W-:Y:S05]  /*5960*/  @!P0 BRA `(.L_x_124) ;  /* 0x0000000000048947 */ /* 0x000fea0003800000 */
[----:B------:R-:W-:Y:S01]  /*5970*/  BPT.TRAP 0x1 ;  /* 0x000000040000795c */ /* 0x000fe20000300000 */
.L_x_124:
[----:B------:R-:W0:Y:S01]  /*5980*/  S2R R5, SR_CgaCtaId ;  /* 0x0000000000057919 */ /* 0x000e220000008800 */
[----:B------:R-:W-:Y:S02]  /*5990*/  MOV R0, 0x400 ;  /* 0x0000040000007802 */ /* 0x000fe40000000f00 */
[----:B------:R-:W-:Y:S02]  /*59a0*/  SHF.L.U32 R4, R3, 0x1f, RZ ;  /* 0x0000001f03047819 */ /* 0x000fe400000006ff */
[----:B0-----:R-:W-:-:S05]  /*59b0*/  LEA R0, R5, R0, 0x18 ;  /* 0x0000000005007211 */ /* 0x001fca00078ec0ff */
[----:B------:R-:W-:-:S04]  /*59c0*/  VIADD R0, R0, 0x128 ;  /* 0x0000012800007836 */ /* 0x000fc80000000000 */
[C---:B------:R-:W-:Y:S02]  /*59d0*/  IMAD R7, R13.reuse, 0x8, R0 ;  /* 0x000000080d077824 */ /* 0x040fe400078e0200 */
[----:B------:R-:W-:Y:S02]  /*59e0*/  VIADD R13, R13, 0x1 ;  /* 0x000000010d0d7836 */ /* 0x000fe40000000000 */
[----:B------:R-:W0:Y:S03]  /*59f0*/  SYNCS.PHASECHK.TRANS64.TRYWAIT P0, [R7+URZ], R4 ;  /* 0x00000004070075a7 */ /* 0x000e26000800017f */
[----:B------:R-:W-:-:S04]  /*5a00*/  ISETP.NE.AND P1, PT, R13, 0x25, PT ;  /* 0x000000250d00780c */ /* 0x000fc80003f25270 */
[----:B------:R-:W-:Y:S02]  /*5a10*/  SEL R2, RZ, 0x1, P1 ;  /* 0x00000001ff027807 */ /* 0x000fe40000800000 */
[----:B------:R-:W-:Y:S02]  /*5a20*/  SEL R13, R13, RZ, P1 ;  /* 0x000000ff0d0d7207 */ /* 0x000fe40000800000 */
[----:B------:R-:W-:-:S03]  /*5a30*/  LOP3.LUT R6, R3, R2, RZ, 0x3c, !PT ;  /* 0x0000000203067212 */ /* 0x000fc600078e3cff */
[----:B------:R-:W-:Y:S01]  /*5a40*/  IMAD R8, R13, 0x8, R0 ;  /* 0x000000080d087824 */ /* 0x000fe200078e0200 */
[----:B------:R-:W-:Y:S01]  /*5a50*/  SHF.L.U32 R5, R6, 0x1f, RZ ;  /* 0x0000001f06057819 */ /* 0x000fe200000006ff */
[----:B0-----:R-:W-:Y:S06]  /*5a60*/  @!P0 BRA `(.L_x_125) ;  /* 0x0000001400808947 */ /* 0x001fec0003800000 */
.L_x_169:
[----:B------:R-:W1:Y:S01]  /*5a70*/  SYNCS.PHASECHK.TRANS64.TRYWAIT P0, [R8+URZ], R5 ;  /* 0x00000005080075a7 */ /* 0x000e62000800017f */
[----:B------:R-:W-:-:S05]  /*5a80*/  VIADD R2, R13, 0x1 ;  /* 0x000000010d027836 */ /* 0x000fca0000000000 */
[----:B------:R-:W-:-:S04]  /*5a90*/  ISETP.NE.AND P1, PT, R2, 0x25, PT ;  /* 0x000000250200780c */ /* 0x000fc80003f25270 */
[----:B------:R-:W-:Y:S02]  /*5aa0*/  SEL R3, RZ, 0x1, P1 ;  /* 0x00000001ff037807 */ /* 0x000fe40000800000 */
[----:B0-----:R-:W-:Y:S02]  /*5ab0*/  SEL R7, R2, RZ, P1 ;  /* 0x000000ff02077207 */ /* 0x001fe40000800000 */
[----:B------:R-:W-:-:S03]  /*5ac0*/  LOP3.LUT R6, R6, R3, RZ, 0x3c, !PT ;  /* 0x0000000306067212 */ /* 0x000fc600078e3cff */
[----:B------:R-:W-:Y:S01]  /*5ad0*/  IMAD R9, R7, 0x8, R0 ;  /* 0x0000000807097824 */ /* 0x000fe200078e0200 */
[----:B------:R-:W-:Y:S01]  /*5ae0*/  SHF.L.U32 R4, R6, 0x1f, RZ ;  /* 0x0000001f06047819 */ /* 0x000fe200000006ff */
[----:B-1----:R-:W-:Y:S06]  /*5af0*/  @!P0 BRA `(.L_x_126) ;  /* 0x0000001400708947 */ /* 0x002fec0003800000 */
.L_x_170:
[----:B------:R-:W1:Y:S01]  /*5b00*/  SYNCS.PHASECHK.TRANS64.TRYWAIT P0, [R9+URZ], R4 ;  /* 0x00000004090075a7 */ /* 0x000e62000800017f */
[----:B------:R-:W-:-:S05]  /*5b10*/  VIADD R2, R7, 0x1 ;  /* 0x0000000107027836 */ /* 0x000fca0000000000 */
[----:B------:R-:W-:-:S04]  /*5b20*/  ISETP.NE.AND P1, PT, R2, 0x25, PT ;  /* 0x000000250200780c */ /* 0x000fc80003f25270 */
[----:B------:R-:W-:Y:S02]  /*5b30*/  SEL R3, RZ, 0x1, P1 ;  /* 0x00000001ff037807 */ /* 0x000fe40000800000 */
[----:B------:R-:W-:Y:S02]  /*5b40*/  SEL R7, R2, RZ, P1 ;  /* 0x000000ff02077207 */ /* 0x000fe40000800000 */
[----:B------:R-:W-:-:S03]  /*5b50*/  LOP3.LUT R6, R6, R3, RZ, 0x3c, !PT ;  /* 0x0000000306067212 */ /* 0x000fc600078e3cff */
[----:B0-----:R-:W-:Y:S01]  /*5b60*/  IMAD R8, R7, 0x8, R0 ;  /* 0x0000000807087824 */ /* 0x001fe200078e0200 */
[----:B------:R-:W-:Y:S01]  /*5b70*/  SHF.L.U32 R5, R6, 0x1f, RZ ;  /* 0x0000001f06057819 */ /* 0x000fe200000006ff */
[----:B-1----:R-:W-:Y:S06]  /*5b80*/  @!P0 BRA `(.L_x_127) ;  /* 0x0000001400608947 */ /* 0x002fec0003800000 */
.L_x_171:
        /* <DEDUP_REMOVED lines=9> */
.L_x_172:
        /* <DEDUP_REMOVED lines=9> */
.L_x_173:
        /* <DEDUP_REMOVED lines=9> */
.L_x_174:
        /* <DEDUP_REMOVED lines=9> */
.L_x_175:
        /* <DEDUP_REMOVED lines=9> */
.L_x_176:
        /* <DEDUP_REMOVED lines=9> */
.L_x_177:
        /* <DEDUP_REMOVED lines=9> */
.L_x_178:
        /* <DEDUP_REMOVED lines=9> */
.L_x_179:
        /* <DEDUP_REMOVED lines=9> */
.L_x_180:
        /* <DEDUP_REMOVED lines=9> */
.L_x_181:
        /* <DEDUP_REMOVED lines=9> */
.L_x_182:
        /* <DEDUP_REMOVED lines=9> */
.L_x_183:
        /* <DEDUP_REMOVED lines=9> */
.L_x_184:
        /* <DEDUP_REMOVED lines=9> */
.L_x_185:
        /* <DEDUP_REMOVED lines=9> */
.L_x_186:
        /* <DEDUP_REMOVED lines=9> */
.L_x_187:
        /* <DEDUP_REMOVED lines=9> */
.L_x_188:
        /* <DEDUP_REMOVED lines=9> */
.L_x_189:
        /* <DEDUP_REMOVED lines=9> */
.L_x_190:
        /* <DEDUP_REMOVED lines=9> */
.L_x_191:
        /* <DEDUP_REMOVED lines=9> */
.L_x_192:
        /* <DEDUP_REMOVED lines=9> */
.L_x_193:
        /* <DEDUP_REMOVED lines=9> */
.L_x_194:
        /* <DEDUP_REMOVED lines=9> */
.L_x_195:
        /* <DEDUP_REMOVED lines=9> */
.L_x_196:
        /* <DEDUP_REMOVED lines=9> */
.L_x_197:
        /* <DEDUP_REMOVED lines=9> */
.L_x_198:
        /* <DEDUP_REMOVED lines=9> */
.L_x_199:
        /* <DEDUP_REMOVED lines=9> */
.L_x_200:
        /* <DEDUP_REMOVED lines=9> */
.L_x_201:
        /* <DEDUP_REMOVED lines=9> */
.L_x_202:
[----:B------:R-:W1:Y:S01]  /*6d00*/  SYNCS.PHASECHK.TRANS64.TRYWAIT P0, [R9+URZ], R4 ;  /* 0x00000004090075a7 */ /* 0x000e62000800017f */
[----:B------:R-:W-:-:S05]  /*6d10*/  VIADD R2, R7, 0x1 ;  /* 0x0000000107027836 */ /* 0x000fca0000000000 */
[----:B------:R-:W-:-:S04]  /*6d20*/  ISETP.NE.AND P1, PT, R2, 0x25, PT ;  /* 0x000000250200780c */ /* 0x000fc80003f25270 */
[----:B------:R-:W-:Y:S02]  /*6d30*/  SEL R3, RZ, 0x1, P1 ;  /* 0x00000001ff037807 */ /* 0x000fe40000800000 */
[----:B------:R-:W-:Y:S02]  /*6d40*/  SEL R7, R2, RZ, P1 ;  /* 0x000000ff02077207 */ /* 0x000fe40000800000 */
[----:B------:R-:W-:-:S03]  /*6d50*/  LOP3.LUT R11, R6, R3, RZ, 0x3c, !PT ;  /* 0x00000003060b7212 */ /* 0x000fc600078e3cff */
[----:B------:R-:W-:Y:S01]  /*6d60*/  IMAD R6, R7, 0x8, R0 ;  /* 0x0000000807067824 */ /* 0x000fe200078e0200 */
[----:B0-----:R-:W-:Y:S01]  /*6d70*/  SHF.L.U32 R5, R11, 0x1f, RZ ;  /* 0x0000001f0b057819 */ /* 0x001fe200000006ff */
[----:B-1----:R-:W-:Y:S06]  /*6d80*/  @!P0 BRA `(.L_x_159) ;  /* 0x0000000c00608947 */ /* 0x002fec0003800000 */
.L_x_203:
[----:B------:R-:W1:Y:S01]  /*6d90*/  SYNCS.PHASECHK.TRANS64.TRYWAIT P0, [R6+URZ], R5 ;  /* 0x00000005060075a7 */ /* 0x000e62000800017f */
[----:B------:R-:W-:-:S05]  /*6da0*/  VIADD R2, R7, 0x1 ;  /* 0x0000000107027836 */ /* 0x000fca0000000000 */
[----:B------:R-:W-:-:S04]  /*6db0*/  ISETP.NE.AND P1, PT, R2, 0x25, PT ;  /* 0x000000250200780c */ /* 0x000fc80003f25270 */
[----:B0-----:R-:W-:Y:S02]  /*6dc0*/  SEL R4, RZ, 0x1, P1 ;  /* 0x00000001ff047807 */ /* 0x001fe40000800000 */
[----:B------:R-:W-:Y:S02]  /*6dd0*/  SEL R3, R2, RZ, P1 ;  /* 0x000000ff02037207 */ /* 0x000fe40000800000 */
[----:B------:R-:W-:Y:S01]  /*6de0*/  LOP3.LUT R4, R11, R4, RZ, 0x3c, !PT ;  /* 0x000000040b047212 */ /* 0x000fe200078e3cff */
[----:B-1----:R-:W-:Y:S06]  /*6df0*/  @!P0 BRA `(.L_x_160) ;  /* 0x0000000c00588947 */ /* 0x002fec0003800000 */
.L_x_204:
[----:B------:R-:W-:Y:S01]  /*6e00*/  IMAD R3, R3, 0x8, R0 ;  /* 0x0000000803037824 */ /* 0x000fe200078e0200 */
[----:B------:R-:W-:-:S07]  /*6e10*/  SHF.L.U32 R0, R4, 0x1f, RZ ;  /* 0x0000001f04007819 */ /* 0x000fce00000006ff */
.L_x_161:
[----:B-1----:R1:W2:Y:S02]  /*6e20*/  SYNCS.PHASECHK.TRANS64.TRYWAIT P0, [R3+URZ], R0 ;  /* 0x00000000030075a7 */ /* 0x0022a4000800017f */
[----:B--2---:R-:W-:Y:S05]  /*6e30*/  @!P0 NANOSLEEP.SYNCS 0x989680 ;  /* 0x009896800000895d */ /* 0x004fea0003900000 */
[----:B------:R-:W2:Y:S02]  /*6e40*/  @!P0 SYNCS.PHASECHK.TRANS64 P0, [R3+URZ], R0 ;  /* 0x00000000030085a7 */ /* 0x000ea4000800007f */
[----:B--2---:R-:W-:Y:S05]  /*6e50*/  @!P0 BRA `(.L_x_161) ;  /* 0xfffffffc00f08947 */ /* 0x004fea000383ffff */
.L_x_123:
[----:B------:R-:W-:Y:S05]  /*6e60*/  BSYNC B0 ;  /* 0x0000000000007941 */ /* 0x000fea0003800000 */
.L_x_122:
[----:B------:R-:W-:Y:S05]  /*6e70*/  EXIT ;  /* 0x000000000000794d */ /* 0x000fea0003800000 */
.L_x_22:
[----:B-1----:R1:W2:Y:S02]  /*6e80*/  SYNCS.PHASECHK.TRANS64.TRYWAIT P1, [R3+URZ], R0 ;  /* 0x00000000030075a7 */ /* 0x0022a4000802017f */
[----:B--2---:R-:W-:Y:S05]  /*6e90*/  @!P1 NANOSLEEP.SYNCS 0x989680 ;  /* 0x009896800000995d */ /* 0x004fea0003900000 */
[----:B------:R-:W2:Y:S02]  /*6ea0*/  @!P1 SYNCS.PHASECHK.TRANS64 P1, [R3+URZ], R0 ;  /* 0x00000000030095a7 */ /* 0x000ea4000802007f */
[----:B--2---:R-:W-:Y:S05]  /*6eb0*/  @!P1 BRA `(.L_x_22) ;  /* 0xfffffffc00f09947 */ /* 0x004fea000383ffff */
[----:B------:R-:W-:Y:S05]  /*6ec0*/  BRA `(.L_x_21) ;  /* 0xffffffac00407947 */ /* 0x000fea000383ffff */
.L_x_27:
[----:B-1----:R1:W2:Y:S02]  /*6ed0*/  SYNCS.PHASECHK.TRANS64.TRYWAIT P1, [R5+URZ], R4 ;  /* 0x00000004050075a7 */ /* 0x0022a4000802017f */
[----:B--2---:R-:W-:Y:S05]  /*6ee0*/  @!P1 NANOSLEEP.SYNCS 0x989680 ;  /* 0x009896800000995d */ /* 0x004fea0003900000 */
[----:B------:R-:W2:Y:S02]  /*6ef0*/  @!P1 SYNCS.PHASECHK.TRANS64 P1, [R5+URZ], R4 ;  /* 0x00000004050095a7 */ /* 0x000ea4000802007f */
[----:B--2---:R-:W-:Y:S05]  /*6f00*/  @!P1 BRA `(.L_x_27) ;  /* 0xfffffffc00f09947 */ /* 0x004fea000383ffff */
[----:B------:R-:W-:Y:S05]  /*6f10*/  BRA `(.L_x_26) ;  /* 0xffffffac00c07947 */ /* 0x000fea000383ffff */
.L_x_110:
[----:B------:R-:W-:Y:S01]  /*6f20*/  BSSY B1, `(.L_x_162) ;  /* 0x0000006000017945 */ /* 0x000fe20003800000 */
[----:B------:R-:W-:-:S07]  /*6f30*/  IMAD.MOV.U32 R15, RZ, RZ, -0x1 ;  /* 0xffffffffff0f7424 */ /* 0x000fce00078e00ff */
[----:B------:R-:W-:Y:S05]  /*6f40*/  WARPSYNC.COLLECTIVE R15, `(.L_x_163) ;  /* 0x000000000f0c7348 */ /* 0x000fea0003c00000 */
[----:B------:R-:W-:Y:S02]  /*6f50*/  ELECT P6, UR62, PT ;  /* 0x00000000003e782f */ /* 0x000fe400038c0000 */
[----:B------:R-:W-:Y:S01]  /*6f60*/  MOV R14, UR62 ;  /* 0x0000003e000e7c02 */ /* 0x000fe20008000f00 */
[----:B------:R-:W-:Y:S10]  /*6f70*/  ENDCOLLECTIVE ;  /* 0x000000000000791b */ /* 0x000ff40003800000 */
.L_x_163:
[----:B------:R-:W-:Y:S05]  /*6f80*/  BSYNC B1 ;  /* 0x0000000000017941 */ /* 0x000fea0003800000 */
.L_x_162:
[----:B------:R-:W-:Y:S05]  /*6f90*/  BRA `(.L_x_164) ;  /* 0xffffffdc00947947 */ /* 0x000fea000383ffff */
.L_x_113:
[----:B-1----:R1:W2:Y:S02]  /*6fa0*/  SYNCS.PHASECHK.TRANS64.TRYWAIT P0, [R22+URZ+0x128], R7 ;  /* 0x00012807160075a7 */ /* 0x0022a4000800017f */
[----:B--2---:R-:W-:Y:S05]  /*6fb0*/  @!P0 NANOSLEEP.SYNCS 0x989680 ;  /* 0x009896800000895d */ /* 0x004fea0003900000 */
[----:B------:R-:W2:Y:S02]  /*6fc0*/  @!P0 SYNCS.PHASECHK.TRANS64 P0, [R22+URZ+0x128], R7 ;  /* 0x00012807160085a7 */ /* 0x000ea4000800007f */
[----:B--2---:R-:W-:Y:S05]  /*6fd0*/  @!P0 BRA `(.L_x_113) ;  /* 0xfffffffc00f08947 */ /* 0x004fea000383ffff */
[----:B------:R-:W-:Y:S05]  /*6fe0*/  BRA `(.L_x_165) ;  /* 0xffffffdc00d07947 */ /* 0x000fea000383ffff */
.L_x_121:
[----:B------:R-:W-:Y:S01]  /*6ff0*/  BSSY B0, `(.L_x_166) ;  /* 0x0000006000007945 */ /* 0x000fe20003800000 */
[----:B------:R-:W-:-:S07]  /*7000*/  IMAD.MOV.U32 R15, RZ, RZ, -0x1 ;  /* 0xffffffffff0f7424 */ /* 0x000fce00078e00ff */
[----:B------:R-:W-:Y:S05]  /*7010*/  WARPSYNC.COLLECTIVE R15, `(.L_x_167) ;  /* 0x000000000f0c7348 */ /* 0x000fea0003c00000 */
[----:B------:R-:W-:Y:S02]  /*7020*/  ELECT P6, UR62, PT ;  /* 0x00000000003e782f */ /* 0x000fe400038c0000 */
[----:B------:R-:W-:Y:S01]  /*7030*/  MOV R14, UR62 ;  /* 0x0000003e000e7c02 */ /* 0x000fe20008000f00 */
[----:B------:R-:W-:Y:S10]  /*7040*/  ENDCOLLECTIVE ;  /* 0x000000000000791b */ /* 0x000ff40003800000 */
.L_x_167:
[----:B------:R-:W-:Y:S05]  /*7050*/  BSYNC B0 ;  /* 0x0000000000007941 */ /* 0x000fea0003800000 */
.L_x_166:
[----:B------:R-:W-:Y:S05]  /*7060*/  BRA `(.L_x_168) ;  /* 0xffffffe8002c7947 */ /* 0x000fea000383ffff */
.L_x_125:
[----:B0-----:R0:W1:Y:S02]  /*7070*/  SYNCS.PHASECHK.TRANS64.TRYWAIT P0, [R7+URZ], R4 ;  /* 0x00000004070075a7 */ /* 0x001064000800017f */
[----:B-1----:R-:W-:Y:S05]  /*7080*/  @!P0 NANOSLEEP.SYNCS 0x989680 ;  /* 0x009896800000895d */ /* 0x002fea0003900000 */
[----:B------:R-:W1:Y:S02]  /*7090*/  @!P0 SYNCS.PHASECHK.TRANS64 P0, [R7+URZ], R4 ;  /* 0x00000004070085a7 */ /* 0x000e64000800007f */
[----:B-1----:R-:W-:Y:S05]  /*70a0*/  @!P0 BRA `(.L_x_125) ;  /* 0xfffffffc00f08947 */ /* 0x002fea000383ffff */
[----:B------:R-:W-:Y:S05]  /*70b0*/  BRA `(.L_x_169) ;  /* 0xffffffe8006c7947 */ /* 0x000fea000383ffff */
.L_x_126:
[----:B0-----:R0:W1:Y:S02]  /*70c0*/  SYNCS.PHASECHK.TRANS64.TRYWAIT P0, [R8+URZ], R5 ;  /* 0x00000005080075a7 */ /* 0x001064000800017f */
[----:B-1----:R-:W-:Y:S05]  /*70d0*/  @!P0 NANOSLEEP.SYNCS 0x989680 ;  /* 0x009896800000895d */ /* 0x002fea0003900000 */
[----:B------:R-:W1:Y:S02]  /*70e0*/  @!P0 SYNCS.PHASECHK.TRANS64 P0, [R8+URZ], R5 ;  /* 0x00000005080085a7 */ /* 0x000e64000800007f */
[----:B-1----:R-:W-:Y:S05]  /*70f0*/  @!P0 BRA `(.L_x_126) ;  /* 0xfffffffc00f08947 */ /* 0x002fea000383ffff */
[----:B------:R-:W-:Y:S05]  /*7100*/  BRA `(.L_x_170) ;  /* 0xffffffe8007c7947 */ /* 0x000fea000383ffff */
.L_x_127:
[----:B0-----:R0:W1:Y:S02]  /*7110*/  SYNCS.PHASECHK.TRANS64.TRYWAIT P0, [R9+URZ], R4 ;  /* 0x00000004090075a7 */ /* 0x001064000800017f */
[----:B-1----:R-:W-:Y:S05]  /*7120*/  @!P0 NANOSLEEP.SYNCS 0x989680 ;  /* 0x009896800000895d */ /* 0x002fea0003900000 */
[----:B------:R-:W1:Y:S02]  /*7130*/  @!P0 SYNCS.PHASECHK.TRANS64 P0, [R9+URZ], R4 ;  /* 0x00000004090085a7 */ /* 0x000e64000800007f */
[----:B-1----:R-:W-:Y:S05]  /*7140*/  @!P0 BRA `(.L_x_127) ;  /* 0xfffffffc00f08947 */ /* 0x002fea000383ffff */
[----:B------:R-:W-:Y:S05]  /*7150*/  BRA `(.L_x_171) ;  /* 0xffffffe8008c7947 */ /* 0x000fea000383ffff */
.L_x_128:
[----:B0-----:R0:W1:Y:S02]  /*7160*/  SYNCS.PHASECHK.TRANS64.TRYWAIT P0, [R8+URZ], R5 ;  /* 0x00000005080075a7 */ /* 0x001064000800017f */
[----:B-1----:R-:W-:Y:S05]  /*7170*/  @!P0 NANOSLEEP.SYNCS 0x989680 ;  /* 0x009896800000895d */ /* 0x002fea0003900000 */
[----:B------:R-:W1:Y:S02]  /*7180*/  @!P0 SYNCS.PHASECHK.TRANS64 P0, [R8+URZ], R5 ;  /* 0x00000005080085a7 */ /* 0x000e64000800007f */
[----:B-1----:R-:W-:Y:S05]  /*7190*/  @!P0 BRA `(.L_x_128) ;  /* 0xfffffffc00f08947 */ /* 0x002fea000383ffff */
[----:B------:R-:W-:Y:S05]  /*71a0*/  BRA `(.L_x_172) ;  /* 0xffffffe8009c7947 */ /* 0x000fea000383ffff */
.L_x_129:
[----:B0-----:R0:W1:Y:S02]  /*71b0*/  SYNCS.PHASECHK.TRANS64.TRYWAIT P0, [R9+URZ], R4 ;  /* 0x00000004090075a7 */ /* 0x001064000800017f */
[----:B-1----:R-:W-:Y:S05]  /*71c0*/  @!P0 NANOSLEEP.SYNCS 0x989680 ;  /* 0x009896800000895d */ /* 0x002fea0003900000 */
[----:B------:R-:W1:Y:S02]  /*71d0*/  @!P0 SYNCS.PHASECHK.TRANS64 P0, [R9+URZ], R4 ;  /* 0x00000004090085a7 */ /* 0x000e64000800007f */
[----:B-1----:R-:W-:Y:S05]  /*71e0*/  @!P0 BRA `(.L_x_129) ;  /* 0xfffffffc00f08947 */ /* 0x002fea000383ffff */
[----:B------:R-:W-:Y:S05]  /*71f0*/  BRA `(.L_x_173) ;  /* 0xffffffe800ac7947 */ /* 0x000fea000383ffff */
.L_x_130:
[----:B0-----:R0:W1:Y:S02]  /*7200*/  SYNCS.PHASECHK.TRANS64.TRYWAIT P0, [R8+URZ], R5 ;  /* 0x00000005080075a7 */ /* 0x001064000800017f */
[----:B-1----:R-:W-:Y:S05]  /*7210*/  @!P0 NANOSLEEP.SYNCS 0x989680 ;  /* 0x009896800000895d */ /* 0x002fea0003900000 */
[----:B------:R-:W1:Y:S02]  /*7220*/  @!P0 SYNCS.PHASECHK.TRANS64 P0, [R8+URZ], R5 ;  /* 0x00000005080085a7 */ /* 0x000e64000800007f */
[----:B-1----:R-:W-:Y:S05]  /*7230*/  @!P0 BRA `(.L_x_130) ;  /* 0xfffffffc00f08947 */ /* 0x002fea000383ffff */
[----:B------:R-:W-:Y:S05]  /*7240*/  BRA `(.L_x_174) ;  /* 0xffffffe800bc7947 */ /* 0x000fea000383ffff */
.L_x_131:
[----:B0-----:R0:W1:Y:S02]  /*7250*/  SYNCS.PHASECHK.TRANS64.TRYWAIT P0, [R9+URZ], R4 ;  /* 0x00000004090075a7 */ /* 0x001064000800017f */
[----:B-1----:R-:W-:Y:S05]  /*7260*/  @!P0 NANOSLEEP.SYNCS 0x989680 ;  /* 0x009896800000895d */ /* 0x002fea0003900000 */
[----:B------:R-:W1:Y:S02]  /*7270*/  @!P0 SYNCS.PHASECHK.TRANS64 P0, [R9+URZ], R4 ;  /* 0x00000004090085a7 */ /* 0x000e64000800007f */
[----:B-1----:R-:W-:Y:S05]  /*7280*/  @!P0 BRA `(.L_x_131) ;  /* 0xfffffffc00f08947 */ /* 0x002fea000383ffff */
[----:B------:R-:W-:Y:S05]  /*7290*/  BRA `(.L_x_175) ;  /* 0xffffffe800cc7947 */ /* 0x000fea000383ffff */
.L_x_132:
[----:B0-----:R0:W1:Y:S02]  /*72a0*/  SYNCS.PHASECHK.TRANS64.TRYWAIT P0, [R8+URZ], R5 ;  /* 0x00000005080075a7 */ /* 0x001064000800017f */
[----:B-1----:R-:W-:Y:S05]  /*72b0*/  @!P0 NANOSLEEP.SYNCS 0x989680 ;  /* 0x009896800000895d */ /* 0x002fea0003900000 */
[----:B------:R-:W1:Y:S02]  /*72c0*/  @!P0 SYNCS.PHASECHK.TRANS64 P0, [R8+URZ], R5 ;  /* 0x00000005080085a7 */ /* 0x000e64000800007f */
[----:B-1----:R-:W-:Y:S05]  /*72d0*/  @!P0 BRA `(.L_x_132) ;  /* 0xfffffffc00f08947 */ /* 0x002fea000383ffff */
[----:B------:R-:W-:Y:S05]  /*72e0*/  BRA `(.L_x_176) ;  /* 0xffffffe800dc7947 */ /* 0x000fea000383ffff */
.L_x_133:
[----:B0-----:R0:W1:Y:S02]  /*72f0*/  SYNCS.PHASECHK.TRANS64.TRYWAIT P0, [R9+URZ], R4 ;  /* 0x00000004090075a7 */ /* 0x001064000800017f */
[----:B-1----:R-:W-:Y:S05]  /*7300*/  @!P0 NANOSLEEP.SYNCS 0x989680 ;  /* 0x009896800000895d */ /* 0x002fea0003900000 */
[----:B------:R-:W1:Y:S02]  /*7310*/  @!P0 SYNCS.PHASECHK.TRANS64 P0, [R9+URZ], R4 ;  /* 0x00000004090085a7 */ /* 0x000e64000800007f */
[----:B-1----:R-:W-:Y:S05]  /*7320*/  @!P0 BRA `(.L_x_133) ;  /* 0xfffffffc00f08947 */ /* 0x002fea000383ffff */
[----:B------:R-:W-:Y:S05]  /*7330*/  BRA `(.L_x_177) ;  /* 0xffffffe800ec7947 */ /* 0x000fea000383ffff */
.L_x_134:
[----:B0-----:R0:W1:Y:S02]  /*7340*/  SYNCS.PHASECHK.TRANS64.TRYWAIT P0, [R8+URZ], R5 ;  /* 0x00000005080075a7 */ /* 0x001064000800017f */
[----:B-1----:R-:W-:Y:S05]  /*7350*/  @!P0 NANOSLEEP.SYNCS 0x989680 ;  /* 0x009896800000895d */ /* 0x002fea0003900000 */
[----:B------:R-:W1:Y:S02]  /*7360*/  @!P0 SYNCS.PHASECHK.TRANS64 P0, [R8+URZ], R5 ;  /* 0x00000005080085a7 */ /* 0x000e64000800007f */
[----:B-1----:R-:W-:Y:S05]  /*7370*/  @!P0 BRA `(.L_x_134) ;  /* 0xfffffffc00f08947 */ /* 0x002fea000383ffff */
[----:B------:R-:W-:Y:S05]  /*7380*/  BRA `(.L_x_178) ;  /* 0xffffffe800fc7947 */ /* 0x000fea000383ffff */
.L_x_135:
[----:B0-----:R0:W1:Y:S02]  /*7390*/  SYNCS.PHASECHK.TRANS64.TRYWAIT P0, [R9+URZ], R4 ;  /* 0x00000004090075a7 */ /* 0x001064000800017f */
[----:B-1----:R-:W-:Y:S05]  /*73a0*/  @!P0 NANOSLEEP.SYNCS 0x989680 ;  /* 0x009896800000895d */ /* 0x002fea0003900000 */
[----:B------:R-:W1:Y:S02]  /*73b0*/  @!P0 SYNCS.PHASECHK.TRANS64 P0, [R9+URZ], R4 ;  /* 0x00000004090085a7 */ /* 0x000e64000800007f */
[----:B-1----:R-:W-:Y:S05]  /*73c0*/  @!P0 BRA `(.L_x_135) ;  /* 0xfffffffc00f08947 */ /* 0x002fea000383ffff */
[----:B------:R-:W-:Y:S05]  /*73d0*/  BRA `(.L_x_179) ;  /* 0xffffffec000c7947 */ /* 0x000fea000383ffff */
.L_x_136:
[----:B0-----:R0:W1:Y:S02]  /*73e0*/  SYNCS.PHASECHK.TRANS64.TRYWAIT P0, [R8+URZ], R5 ;  /* 0x00000005080075a7 */ /* 0x001064000800017f */
[----:B-1----:R-:W-:Y:S05]  /*73f0*/  @!P0 NANOSLEEP.SYNCS 0x989680 ;  /* 0x009896800000895d */ /* 0x002fea0003900000 */
[----:B------:R-:W1:Y:S02]  /*7400*/  @!P0 SYNCS.PHASECHK.TRANS64 P0, [R8+URZ], R5 ;  /* 0x00000005080085a7 */ /* 0x000e64000800007f */
[----:B-1----:R-:W-:Y:S05]  /*7410*/  @!P0 BRA `(.L_x_136) ;  /* 0xfffffffc00f08947 */ /* 0x002fea000383ffff */
[----:B------:R-:W-:Y:S05]  /*7420*/  BRA `(.L_x_180) ;  /* 0xffffffec001c7947 */ /* 0x000fea000383ffff */
.L_x_137:
[----:B0-----:R0:W1:Y:S02]  /*7430*/  SYNCS.PHASECHK.TRANS64.TRYWAIT P0, [R9+URZ], R4 ;  /* 0x00000004090075a7 */ /* 0x001064000800017f */
[----:B-1----:R-:W-:Y:S05]  /*7440*/  @!P0 NANOSLEEP.SYNCS 0x989680 ;  /* 0x009896800000895d */ /* 0x002fea0003900000 */
[----:B------:R-:W1:Y:S02]  /*7450*/  @!P0 SYNCS.PHASECHK.TRANS64 P0, [R9+URZ], R4 ;  /* 0x00000004090085a7 */ /* 0x000e64000800007f */
[----:B-1----:R-:W-:Y:S05]  /*7460*/  @!P0 BRA `(.L_x_137) ;  /* 0xfffffffc00f08947 */ /* 0x002fea000383ffff */
[----:B------:R-:W-:Y:S05]  /*7470*/  BRA `(.L_x_181) ;  /* 0xffffffec002c7947 */ /* 0x000fea000383ffff */
.L_x_138:
[----:B0-----:R0:W1:Y:S02]  /*7480*/  SYNCS.PHASECHK.TRANS64.TRYWAIT P0, [R8+URZ], R5 ;  /* 0x00000005080075a7 */ /* 0x001064000800017f */
[----:B-1----:R-:W-:Y:S05]  /*7490*/  @!P0 NANOSLEEP.SYNCS 0x989680 ;  /* 0x009896800000895d */ /* 0x002fea0003900000 */
[----:B------:R-:W1:Y:S02]  /*74a0*/  @!P0 SYNCS.PHASECHK.TRANS64 P0, [R8+URZ], R5 ;  /* 0x00000005080085a7 */ /* 0x000e64000800007f */
[----:B-1----:R-:W-:Y:S05]  /*74b0*/  @!P0 BRA `(.L_x_138) ;  /* 0xfffffffc00f08947 */ /* 0x002fea000383ffff */
[----:B------:R-:W-:Y:S05]  /*74c0*/  BRA `(.L_x_182) ;  /* 0xffffffec003c7947 */ /* 0x000fea000383ffff */
.L_x_139:
[----:B0-----:R0:W1:Y:S02]  /*74d0*/  SYNCS.PHASECHK.TRANS64.TRYWAIT P0, [R9+URZ], R4 ;  /* 0x00000004090075a7 */ /* 0x001064000800017f */
[----:B-1----:R-:W-:Y:S05]  /*74e0*/  @!P0 NANOSLEEP.SYNCS 0x989680 ;  /* 0x009896800000895d */ /* 0x002fea0003900000 */
[----:B------:R-:W1:Y:S02]  /*74f0*/  @!P0 SYNCS.PHASECHK.TRANS64 P0, [R9+URZ], R4 ;  /* 0x00000004090085a7 */ /* 0x000e64000800007f */
[----:B-1----:R-:W-:Y:S05]  /*7500*/  @!P0 BRA `(.L_x_139) ;  /* 0xfffffffc00f08947 */ /* 0x002fea000383ffff */
[----:B------:R-:W-:Y:S05]  /*7510*/  BRA `(.L_x_183) ;  /* 0xffffffec004c7947 */ /* 0x000fea000383ffff */
.L_x_140:
[----:B0-----:R0:W1:Y:S02]  /*7520*/  SYNCS.PHASECHK.TRANS64.TRYWAIT P0, [R8+URZ], R5 ;  /* 0x00000005080075a7 */ /* 0x001064000800017f */
[----:B-1----:R-:W-:Y:S05]  /*7530*/  @!P0 NANOSLEEP.SYNCS 0x989680 ;  /* 0x009896800000895d */ /* 0x002fea0003900000 */
[----:B------:R-:W1:Y:S02]  /*7540*/  @!P0 SYNCS.PHASECHK.TRANS64 P0, [R8+URZ], R5 ;  /* 0x00000005080085a7 */ /* 0x000e64000800007f */
[----:B-1----:R-:W-:Y:S05]  /*7550*/  @!P0 BRA `(.L_x_140) ;  /* 0xfffffffc00f08947 */ /* 0x002fea000383ffff */
[----:B------:R-:W-:Y:S05]  /*7560*/  BRA `(.L_x_184) ;  /* 0xffffffec005c7947 */ /* 0x000fea000383ffff */
.L_x_141:
[----:B0-----:R0:W1:Y:S02]  /*7570*/  SYNCS.PHASECHK.TRANS64.TRYWAIT P0, [R9+URZ], R4 ;  /* 0x00000004090075a7 */ /* 0x001064000800017f */
[----:B-1----:R-:W-:Y:S05]  /*7580*/  @!P0 NANOSLEEP.SYNCS 0x989680 ;  /* 0x009896800000895d */ /* 0x002fea0003900000 */
[----:B------:R-:W1:Y:S02]  /*7590*/  @!P0 SYNCS.PHASECHK.TRANS64 P0, [R9+URZ], R4 ;  /* 0x00000004090085a7 */ /* 0x000e64000800007f */
[----:B-1----:R-:W-:Y:S05]  /*75a0*/  @!P0 BRA `(.L_x_141) ;  /* 0xfffffffc00f08947 */ /* 0x002fea000383ffff */
[----:B------:R-:W-:Y:S05]  /*75b0*/  BRA `(.L_x_185) ;  /* 0xffffffec006c7947 */ /* 0x000fea000383ffff */
.L_x_142:
[----:B0-----:R0:W1:Y:S02]  /*75c0*/  SYNCS.PHASECHK.TRANS64.TRYWAIT P0, [R8+URZ], R5 ;  /* 0x00000005080075a7 */ /* 0x001064000800017f */
[----:B-1----:R-:W-:Y:S05]  /*75d0*/  @!P0 NANOSLEEP.SYNCS 0x989680 ;  /* 0x009896800000895d */ /* 0x002fea0003900000 */
[----:B------:R-:W1:Y:S02]  /*75e0*/  @!P0 SYNCS.PHASECHK.TRANS64 P0, [R8+URZ], R5 ;  /* 0x00000005080085a7 */ /* 0x000e64000800007f */
[----:B-1----:R-:W-:Y:S05]  /*75f0*/  @!P0 BRA `(.L_x_142) ;  /* 0xfffffffc00f08947 */ /* 0x002fea000383ffff */
[----:B------:R-:W-:Y:S05]  /*7600*/  BRA `(.L_x_186) ;  /* 0xffffffec007c7947 */ /* 0x000fea000383ffff */
.L_x_143:
[----:B0-----:R0:W1:Y:S02]  /*7610*/  SYNCS.PHASECHK.TRANS64.TRYWAIT P0, [R9+URZ], R4 ;  /* 0x00000004090075a7 */ /* 0x001064000800017f */
[----:B-1----:R-:W-:Y:S05]  /*7620*/  @!P0 NANOSLEEP.SYNCS 0x989680 ;  /* 0x009896800000895d */ /* 0x002fea0003900000 */
[----:B------:R-:W1:Y:S02]  /*7630*/  @!P0 SYNCS.PHASECHK.TRANS64 P0, [R9+URZ], R4 ;  /* 0x00000004090085a7 */ /* 0x000e64000800007f */
[----:B-1----:R-:W-:Y:S05]  /*7640*/  @!P0 BRA `(.L_x_143) ;  /* 0xfffffffc00f08947 */ /* 0x002fea000383ffff */
[----:B------:R-:W-:Y:S05]  /*7650*/  BRA `(.L_x_187) ;  /* 0xffffffec008c7947 */ /* 0x000fea000383ffff */
.L_x_144:
[----:B0-----:R0:W1:Y:S02]  /*7660*/  SYNCS.PHASECHK.TRANS64.TRYWAIT P0, [R8+URZ], R5 ;  /* 0x00000005080075a7 */ /* 0x001064000800017f */
[----:B-1----:R-:W-:Y:S05]  /*7670*/  @!P0 NANOSLEEP.SYNCS 0x989680 ;  /* 0x009896800000895d */ /* 0x002fea0003900000 */
[----:B------:R-:W1:Y:S02]  /*7680*/  @!P0 SYNCS.PHASECHK.TRANS64 P0, [R8+URZ], R5 ;  /* 0x00000005080085a7 */ /* 0x000e64000800007f */
[----:B-1----:R-:W-:Y:S05]  /*7690*/  @!P0 BRA `(.L_x_144) ;  /* 0xfffffffc00f08947 */ /* 0x002fea000383ffff */
[----:B------:R-:W-:Y:S05]  /*76a0*/  BRA `(.L_x_188) ;  /* 0xffffffec009c7947 */ /* 0x000fea000383ffff */
.L_x_145:
[----:B0-----:R0:W1:Y:S02]  /*76b0*/  SYNCS.PHASECHK.TRANS64.TRYWAIT P0, [R9+URZ], R4 ;  /* 0x00000004090075a7 */ /* 0x001064000800017f */
[----:B-1----:R-:W-:Y:S05]  /*76c0*/  @!P0 NANOSLEEP.SYNCS 0x989680 ;  /* 0x009896800000895d */ /* 0x002fea0003900000 */
[----:B------:R-:W1:Y:S02]  /*76d0*/  @!P0 SYNCS.PHASECHK.TRANS64 P0, [R9+URZ], R4 ;  /* 0x00000004090085a7 */ /* 0x000e64000800007f */
[----:B-1----:R-:W-:Y:S05]  /*76e0*/  @!P0 BRA `(.L_x_145) ;  /* 0xfffffffc00f08947 */ /* 0x002fea000383ffff */
[----:B------:R-:W-:Y:S05]  /*76f0*/  BRA `(.L_x_189) ;  /* 0xffffffec00ac7947 */ /* 0x000fea000383ffff */
.L_x_146:
[----:B0-----:R0:W1:Y:S02]  /*7700*/  SYNCS.PHASECHK.TRANS64.TRYWAIT P0, [R8+URZ], R5 ;  /* 0x00000005080075a7 */ /* 0x001064000800017f */
[----:B-1----:R-:W-:Y:S05]  /*7710*/  @!P0 NANOSLEEP.SYNCS 0x989680 ;  /* 0x009896800000895d */ /* 0x002fea0003900000 */
[----:B------:R-:W1:Y:S02]  /*7720*/  @!P0 SYNCS.PHASECHK.TRANS64 P0, [R8+URZ], R5 ;  /* 0x00000005080085a7 */ /* 0x000e64000800007f */
[----:B-1----:R-:W-:Y:S05]  /*7730*/  @!P0 BRA `(.L_x_146) ;  /* 0xfffffffc00f08947 */ /* 0x002fea000383ffff */
[----:B------:R-:W-:Y:S05]  /*7740*/  BRA `(.L_x_190) ;  /* 0xffffffec00bc7947 */ /* 0x000fea000383ffff */
.L_x_147:
[----:B0-----:R0:W1:Y:S02]  /*7750*/  SYNCS.PHASECHK.TRANS64.TRYWAIT P0, [R9+URZ], R4 ;  /* 0x00000004090075a7 */ /* 0x001064000800017f */
[----:B-1----:R-:W-:Y:S05]  /*7760*/  @!P0 NANOSLEEP.SYNCS 0x989680 ;  /* 0x009896800000895d */ /* 0x002fea0003900000 */
[----:B------:R-:W1:Y:S02]  /*7770*/  @!P0 SYNCS.PHASECHK.TRANS64 P0, [R9+URZ], R4 ;  /* 0x00000004090085a7 */ /* 0x000e64000800007f */
[----:B-1----:R-:W-:Y:S05]  /*7780*/  @!P0 BRA `(.L_x_147) ;  /* 0xfffffffc00f08947 */ /* 0x002fea000383ffff */
[----:B------:R-:W-:Y:S05]  /*7790*/  BRA `(.L_x_191) ;  /* 0xffffffec00cc7947 */ /* 0x000fea000383ffff */
.L_x_148:
[----:B0-----:R0:W1:Y:S02]  /*77a0*/  SYNCS.PHASECHK.TRANS64.TRYWAIT P0, [R8+URZ], R5 ;  /* 0x00000005080075a7 */ /* 0x001064000800017f */
[----:B-1----:R-:W-:Y:S05]  /*77b0*/  @!P0 NANOSLEEP.SYNCS 0x989680 ;  /* 0x009896800000895d */ /* 0x002fea0003900000 */
[----:B------:R-:W1:Y:S02]  /*77c0*/  @!P0 SYNCS.PHASECHK.TRANS64 P0, [R8+URZ], R5 ;  /* 0x00000005080085a7 */ /* 0x000e64000800007f */
[----:B-1----:R-:W-:Y:S05]  /*77d0*/  @!P0 BRA `(.L_x_148) ;  /* 0xfffffffc00f08947 */ /* 0x002fea000383ffff */
[----:B------:R-:W-:Y:S05]  /*77e0*/  BRA `(.L_x_192) ;  /* 0xffffffec00dc7947 */ /* 0x000fea000383ffff */
.L_x_149:
[----:B0-----:R0:W1:Y:S02]  /*77f0*/  SYNCS.PHASECHK.TRANS64.TRYWAIT P0, [R9+URZ], R4 ;  /* 0x00000004090075a7 */ /* 0x001064000800017f */
[----:B-1----:R-:W-:Y:S05]  /*7800*/  @!P0 NANOSLEEP.SYNCS 0x989680 ;  /* 0x009896800000895d */ /* 0x002fea0003900000 */
[----:B------:R-:W1:Y:S02]  /*7810*/  @!P0 SYNCS.PHASECHK.TRANS64 P0, [R9+URZ], R4 ;  /* 0x00000004090085a7 */ /* 0x000e64000800007f */
[----:B-1----:R-:W-:Y:S05]  /*7820*/  @!P0 BRA `(.L_x_149) ;  /* 0xfffffffc00f08947 */ /* 0x002fea000383ffff */
[----:B------:R-:W-:Y:S05]  /*7830*/  BRA `(.L_x_193) ;  /* 0xffffffec00ec7947 */ /* 0x000fea000383ffff */
.L_x_150:
[----:B0-----:R0:W1:Y:S02]  /*7840*/  SYNCS.PHASECHK.TRANS64.TRYWAIT P0, [R8+URZ], R5 ;  /* 0x00000005080075a7 */ /* 0x001064000800017f */
[----:B-1----:R-:W-:Y:S05]  /*7850*/  @!P0 NANOSLEEP.SYNCS 0x989680 ;  /* 0x009896800000895d */ /* 0x002fea0003900000 */
[----:B------:R-:W1:Y:S02]  /*7860*/  @!P0 SYNCS.PHASECHK.TRANS64 P0, [R8+URZ], R5 ;  /* 0x00000005080085a7 */ /* 0x000e64000800007f */
[----:B-1----:R-:W-:Y:S05]  /*7870*/  @!P0 BRA `(.L_x_150) ;  /* 0xfffffffc00f08947 */ /* 0x002fea000383ffff */
[----:B------:R-:W-:Y:S05]  /*7880*/  BRA `(.L_x_194) ;  /* 0xffffffec00fc7947 */ /* 0x000fea000383ffff */
.L_x_151:
[----:B0-----:R0:W1:Y:S02]  /*7890*/  SYNCS.PHASECHK.TRANS64.TRYWAIT P0, [R9+URZ], R4 ;  /* 0x00000004090075a7 */ /* 0x001064000800017f */
[----:B-1----:R-:W-:Y:S05]  /*78a0*/  @!P0 NANOSLEEP.SYNCS 0x989680 ;  /* 0x009896800000895d */ /* 0x002fea0003900000 */
[----:B------:R-:W1:Y:S02]  /*78b0*/  @!P0 SYNCS.PHASECHK.TRANS64 P0, [R9+URZ], R4 ;  /* 0x00000004090085a7 */ /* 0x000e64000800007f */
[----:B-1----:R-:W-:Y:S05]  /*78c0*/  @!P0 BRA `(.L_x_151) ;  /* 0xfffffffc00f08947 */ /* 0x002fea000383ffff */
[----:B------:R-:W-:Y:S05]  /*78d0*/  BRA `(.L_x_195) ;  /* 0xfffffff0000c7947 */ /* 0x000fea000383ffff */
.L_x_152:
[----:B0-----:R0:W1:Y:S02]  /*78e0*/  SYNCS.PHASECHK.TRANS64.TRYWAIT P0, [R8+URZ], R5 ;  /* 0x00000005080075a7 */ /* 0x001064000800017f */
[----:B-1----:R-:W-:Y:S05]  /*78f0*/  @!P0 NANOSLEEP.SYNCS 0x989680 ;  /* 0x009896800000895d */ /* 0x002fea0003900000 */
[----:B------:R-:W1:Y:S02]  /*7900*/  @!P0 SYNCS.PHASECHK.TRANS64 P0, [R8+URZ], R5 ;  /* 0x00000005080085a7 */ /* 0x000e64000800007f */
[----:B-1----:R-:W-:Y:S05]  /*7910*/  @!P0 BRA `(.L_x_152) ;  /* 0xfffffffc00f08947 */ /* 0x002fea000383ffff */
[----:B------:R-:W-:Y:S05]  /*7920*/  BRA `(.L_x_196) ;  /* 0xfffffff0001c7947 */ /* 0x000fea000383ffff */
.L_x_153:
[----:B0-----:R0:W1:Y:S02]  /*7930*/  SYNCS.PHASECHK.TRANS64.TRYWAIT P0, [R9+URZ], R4 ;  /* 0x00000004090075a7 */ /* 0x001064000800017f */
[----:B-1----:R-:W-:Y:S05]  /*7940*/  @!P0 NANOSLEEP.SYNCS 0x989680 ;  /* 0x009896800000895d */ /* 0x002fea0003900000 */
[----:B------:R-:W1:Y:S02]  /*7950*/  @!P0 SYNCS.PHASECHK.TRANS64 P0, [R9+URZ], R4 ;  /* 0x00000004090085a7 */ /* 0x000e64000800007f */
[----:B-1----:R-:W-:Y:S05]  /*7960*/  @!P0 BRA `(.L_x_153) ;  /* 0xfffffffc00f08947 */ /* 0x002fea000383ffff */
[----:B------:R-:W-:Y:S05]  /*7970*/  BRA `(.L_x_197) ;  /* 0xfffffff0002c7947 */ /* 0x000fea000383ffff */
.L_x_154:
[----:B0-----:R0:W1:Y:S02]  /*7980*/  SYNCS.PHASECHK.TRANS64.TRYWAIT P0, [R8+URZ], R5 ;  /* 0x00000005080075a7 */ /* 0x001064000800017f */
[----:B-1----:R-:W-:Y:S05]  /*7990*/  @!P0 NANOSLEEP.SYNCS 0x989680 ;  /* 0x009896800000895d */ /* 0x002fea0003900000 */
[----:B------:R-:W1:Y:S02]  /*79a0*/  @!P0 SYNCS.PHASECHK.TRANS64 P0, [R8+URZ], R5 ;  /* 0x00000005080085a7 */ /* 0x000e64000800007f */
[----:B-1----:R-:W-:Y:S05]  /*79b0*/  @!P0 BRA `(.L_x_154) ;  /* 0xfffffffc00f08947 */ /* 0x002fea000383ffff */
[----:B------:R-:W-:Y:S05]  /*79c0*/  BRA `(.L_x_198) ;  /* 0xfffffff0003c7947 */ /* 0x000fea000383ffff */
.L_x_155:
[----:B0-----:R0:W1:Y:S02]  /*79d0*/  SYNCS.PHASECHK.TRANS64.TRYWAIT P0, [R9+URZ], R4 ;  /* 0x00000004090075a7 */ /* 0x001064000800017f */
[----:B-1----:R-:W-:Y:S05]  /*79e0*/  @!P0 NANOSLEEP.SYNCS 0x989680 ;  /* 0x009896800000895d */ /* 0x002fea0003900000 */
[----:B------:R-:W1:Y:S02]  /*79f0*/  @!P0 SYNCS.PHASECHK.TRANS64 P0, [R9+URZ], R4 ;  /* 0x00000004090085a7 */ /* 0x000e64000800007f */
[----:B-1----:R-:W-:Y:S05]  /*7a00*/  @!P0 BRA `(.L_x_155) ;  /* 0xfffffffc00f08947 */ /* 0x002fea000383ffff */
[----:B------:R-:W-:Y:S05]  /*7a10*/  BRA `(.L_x_199) ;  /* 0xfffffff0004c7947 */ /* 0x000fea000383ffff */
.L_x_156:
[----:B0-----:R0:W1:Y:S02]  /*7a20*/  SYNCS.PHASECHK.TRANS64.TRYWAIT P0, [R8+URZ], R5 ;  /* 0x00000005080075a7 */ /* 0x001064000800017f */
[----:B-1----:R-:W-:Y:S05]  /*7a30*/  @!P0 NANOSLEEP.SYNCS 0x989680 ;  /* 0x009896800000895d */ /* 0x002fea0003900000 */
[----:B------:R-:W1:Y:S02]  /*7a40*/  @!P0 SYNCS.PHASECHK.TRANS64 P0, [R8+URZ], R5 ;  /* 0x00000005080085a7 */ /* 0x000e64000800007f */
[----:B-1----:R-:W-:Y:S05]  /*7a50*/  @!P0 BRA `(.L_x_156) ;  /* 0xfffffffc00f08947 */ /* 0x002fea000383ffff */
[----:B------:R-:W-:Y:S05]  /*7a60*/  BRA `(.L_x_200) ;  /* 0xfffffff0005c7947 */ /* 0x000fea000383ffff */
.L_x_157:
[----:B0-----:R0:W1:Y:S02]  /*7a70*/  SYNCS.PHASECHK.TRANS64.TRYWAIT P0, [R9+URZ], R4 ;  /* 0x00000004090075a7 */ /* 0x001064000800017f */
[----:B-1----:R-:W-:Y:S05]  /*7a80*/  @!P0 NANOSLEEP.SYNCS 0x989680 ;  /* 0x009896800000895d */ /* 0x002fea0003900000 */
[----:B------:R-:W1:Y:S02]  /*7a90*/  @!P0 SYNCS.PHASECHK.TRANS64 P0, [R9+URZ], R4 ;  /* 0x00000004090085a7 */ /* 0x000e64000800007f */
[----:B-1----:R-:W-:Y:S05]  /*7aa0*/  @!P0 BRA `(.L_x_157) ;  /* 0xfffffffc00f08947 */ /* 0x002fea000383ffff */
[----:B------:R-:W-:Y:S05]  /*7ab0*/  BRA `(.L_x_201) ;  /* 0xfffffff0006c7947 */ /* 0x000fea000383ffff */
.L_x_158:
[----:B0-----:R0:W1:Y:S02]  /*7ac0*/  SYNCS.PHASECHK.TRANS64.TRYWAIT P0, [R8+URZ], R5 ;  /* 0x00000005080075a7 */ /* 0x001064000800017f */
[----:B-1----:R-:W-:Y:S05]  /*7ad0*/  @!P0 NANOSLEEP.SYNCS 0x989680 ;  /* 0x009896800000895d */ /* 0x002fea0003900000 */
[----:B------:R-:W1:Y:S02]  /*7ae0*/  @!P0 SYNCS.PHASECHK.TRANS64 P0, [R8+URZ], R5 ;  /* 0x00000005080085a7 */ /* 0x000e64000800007f */
[----:B-1----:R-:W-:Y:S05]  /*7af0*/  @!P0 BRA `(.L_x_158) ;  /* 0xfffffffc00f08947 */ /* 0x002fea000383ffff */
[----:B------:R-:W-:Y:S05]  /*7b00*/  BRA `(.L_x_202) ;  /* 0xfffffff0007c7947 */ /* 0x000fea000383ffff */
.L_x_159:
[----:B0-----:R0:W1:Y:S02]  /*7b10*/  SYNCS.PHASECHK.TRANS64.TRYWAIT P0, [R9+URZ], R4 ;  /* 0x00000004090075a7 */ /* 0x001064000800017f */
[----:B-1----:R-:W-:Y:S05]  /*7b20*/  @!P0 NANOSLEEP.SYNCS 0x989680 ;  /* 0x009896800000895d */ /* 0x002fea0003900000 */
[----:B------:R-:W1:Y:S02]  /*7b30*/  @!P0 SYNCS.PHASECHK.TRANS64 P0, [R9+URZ], R4 ;  /* 0x00000004090085a7 */ /* 0x000e64000800007f */
[----:B-1----:R-:W-:Y:S05]  /*7b40*/  @!P0 BRA `(.L_x_159) ;  /* 0xfffffffc00f08947 */ /* 0x002fea000383ffff */
[----:B------:R-:W-:Y:S05]  /*7b50*/  BRA `(.L_x_203) ;  /* 0xfffffff0008c7947 */ /* 0x000fea000383ffff */
.L_x_160:
[----:B0-----:R0:W1:Y:S02]  /*7b60*/  SYNCS.PHASECHK.TRANS64.TRYWAIT P0, [R6+URZ], R5 ;  /* 0x00000005060075a7 */ /* 0x001064000800017f */
[----:B-1----:R-:W-:Y:S05]  /*7b70*/  @!P0 NANOSLEEP.SYNCS 0x989680 ;  /* 0x009896800000895d */ /* 0x002fea0003900000 */
[----:B------:R-:W1:Y:S02]  /*7b80*/  @!P0 SYNCS.PHASECHK.TRANS64 P0, [R6+URZ], R5 ;  /* 0x00000005060085a7 */ /* 0x000e64000800007f */
[----:B-1----:R-:W-:Y:S05]  /*7b90*/  @!P0 BRA `(.L_x_160) ;  /* 0xfffffffc00f08947 */ /* 0x002fea000383ffff */
[----:B------:R-:W-:Y:S05]  /*7ba0*/  BRA `(.L_x_204) ;  /* 0xfffffff000947947 */ /* 0x000fea000383ffff */
.L_x_205:
[----:B------:R-:W-:-:S00]  /*7bb0*/  BRA `(.L_x_205) ;  /* 0xfffffffc00fc7947 */ /* 0x000fc0000383ffff */
[----:B------:R-:W-:-:S00]  /*7bc0*/  NOP ;  /* 0x0000000000007918 */ /* 0x000fc00000000000 */
        /* <DEDUP_REMOVED lines=11> */
.L_x_206:


//--------------------- .nv.global.init           --------------------------
	.section	.nv.global.init,"aw",@progbits
.nv.global.init:
	.type		$str$22,@object
	.size		$str$22,($str$23 - $str$22)
$str$22:
        /*0000*/ 	.byte	0x6b, 0x5f, 0x74, 0x69, 0x6c, 0x65, 0x5f, 0x63, 0x6f, 0x75, 0x6e, 0x74, 0x20, 0x3e, 0x3d, 0x20
        /*0010*/ 	.byte	0x31, 0x00
	.type		$str$23,@object
	.size		$str$23,(__unnamed_1 - $str$23)
$str$23:
        /*0012*/ 	.byte	0x2f, 0x74, 0x6d, 0x70, 0x2f, 0x63, 0x75, 0x74, 0x6c, 0x61, 0x73, 0x73, 0x5f, 0x73, 0x77, 0x65
        /*0022*/ 	.byte	0x65, 0x70, 0x5f, 0x73, 0x72, 0x63, 0x2f, 0x69, 0x6e, 0x63, 0x6c, 0x75, 0x64, 0x65, 0x2f, 0x63
        /*0032*/ 	.byte	0x75, 0x74, 0x6c, 0x61, 0x73, 0x73, 0x2f, 0x67, 0x65, 0x6d, 0x6d, 0x2f, 0x63, 0x6f, 0x6c, 0x6c
        /*0042*/ 	.byte	0x65, 0x63, 0x74, 0x69, 0x76, 0x65, 0x2f, 0x73, 0x6d, 0x39, 0x30, 0x5f, 0x6d, 0x6d, 0x61, 0x5f
        /*0052*/ 	.byte	0x74, 0x6d, 0x61, 0x5f, 0x67, 0x6d, 0x6d, 0x61, 0x5f, 0x73, 0x73, 0x5f, 0x77, 0x61, 0x72, 0x70
        /*0062*/ 	.byte	0x73, 0x70, 0x65, 0x63, 0x69, 0x61, 0x6c, 0x69, 0x7a, 0x65, 0x64, 0x2e, 0x68, 0x70, 0x70, 0x00
	.type		__unnamed_1,@object
	.size		__unnamed_1,(.L_0 - __unnamed_1)
__unnamed_1:
        /*0072*/ 	.byte	0x76, 0x6f, 0x69, 0x64, 0x20, 0x63, 0x75, 0x74, 0x6c, 0x61, 0x73, 0x73, 0x3a, 0x3a, 0x67, 0x65
        /* <DEDUP_REMOVED lines=173> */
        /*0b52*/ 	.byte	0x00
.L_0:


//--------------------- .nv.shared._ZN7cutlass13device_kernelINS_4gemm6kernel13GemmUniversalIN4cute5tupleIJiiiiEEENS1_10collective13CollectiveMmaINS1_34MainloopSm90TmaGmmaWarpSpecializedILi37ENS5_IJNS4_1CILi2EEESB_NSA_ILi1EEEEEENS1_35KernelTmaWarpSpecializedCooperativeEEENS5_IJNSA_ILi128EEENSA_ILi64EEENSA_ILi32EEEEEEaNS5_IJlSC_lEEEaSK_NS4_8TiledMMAINS4_8MMA_AtomIJNS4_4SM904GMMA26MMA_64x64x32_S32S8S8_SS_TNEEEENS4_6LayoutINS5_IJSB_SC_SC_EEENS5_IJSC_NSA_ILi0EEEST_EEEEENS5_IJNS4_10UnderscoreESW_SW_EEEEENS4_23SM90_TMA_LOAD_MULTICASTENS4_14ComposedLayoutINS4_7SwizzleILi1ELi4ELi3EEENS4_18smem_ptr_flag_bitsILi8EEENSR_INS5_IJNSA_ILi8EEESI_EEENS5_IJSI_SC_EEEEEEEvNS4_8identityESZ_S19_vS1A_EENS_8epilogue10collective6detail29Sm90TmaWarpSpecializedAdapterINS1D_15DefaultEpilogueIaSK_SK_NS1C_6thread17LinearCombinationIaLi1EiiLNS1H_9ScaleType4KindE0ELNS_15FloatRoundStyleE2EaEENS1_15EpilogueDefaultEEEEEvvEEEEvNT_6ParamsE --------------------------
	.section	.nv.shared._ZN7cutlass13device_kernelINS_4gemm6kernel13GemmUniversalIN4cute5tupleIJiiiiEEENS1_10collective13CollectiveMmaINS1_34MainloopSm90TmaGmmaWarpSpecializedILi37ENS5_IJNS4_1CILi2EEESB_NSA_ILi1EEEEEENS1_35KernelTmaWarpSpecializedCooperativeEEENS5_IJNSA_ILi128EEENSA_ILi64EEENSA_ILi32EEEEEEaNS5_IJlSC_lEEEaSK_NS4_8TiledMMAINS4_8MMA_AtomIJNS4_4SM904GMMA26MMA_64x64x32_S32S8S8_SS_TNEEEENS4_6LayoutINS5_IJSB_SC_SC_EEENS5_IJSC_NSA_ILi0EEEST_EEEEENS5_IJNS4_10UnderscoreESW_SW_EEEEENS4_23SM90_TMA_LOAD_MULTICASTENS4_14ComposedLayoutINS4_7SwizzleILi1ELi4ELi3EEENS4_18smem_ptr_flag_bitsILi8EEENSR_INS5_IJNSA_ILi8EEESI_EEENS5_IJSI_SC_EEEEEEEvNS4_8identityESZ_S19_vS1A_EENS_8epilogue10collective6detail29Sm90TmaWarpSpecializedAdapterINS1D_15DefaultEpilogueIaSK_SK_NS1C_6thread17LinearCombinationIaLi1EiiLNS1H_9ScaleType4KindE0ELNS_15FloatRoundStyleE2EaEENS1_15EpilogueDefaultEEEEEvvEEEEvNT_6ParamsE,"aw",@nobits
	.sectionflags	@""
	.align	16
	.zero		1024


//--------------------- .nv.shared.reserved.0     --------------------------
	.section	.nv.shared.reserved.0,"aw",@nobits
	.weak		__nv_reservedSMEM_offset_0_alias
	.size		__nv_reservedSMEM_offset_0_alias, 0, 0
	.other		__nv_reservedSMEM_offset_0_alias,@"STO_CUDA_RESERVED_SHARED STV_DEFAULT"
__nv_reservedSMEM_offset_0_alias:
	.zero		0


//--------------------- .nv.global                --------------------------
	.section	.nv.global,"aw",@nobits
.nv.global:
	.type		_ZN40_INTERNAL_2e885531_4_k_cu_6370208f_171084cute1_E,@object
	.size		_ZN40_INTERNAL_2e885531_4_k_cu_6370208f_171084cute1_E,(_ZN40_INTERNAL_2e885531_4_k_cu_6370208f_171084cuda3std3__45__cpo6cbeginE - _ZN40_INTERNAL_2e885531_4_k_cu_6370208f_171084cute1_E)
_ZN40_INTERNAL_2e885531_4_k_cu_6370208f_171084cute1_E:
	.zero		1
	.type		_ZN40_INTERNAL_2e885531_4_k_cu_6370208f_171084cuda3std3__45__cpo6cbeginE,@object
	.size		_ZN40_INTERNAL_2e885531_4_k_cu_6370208f_171084cuda3std3__45__cpo6cbeginE,(_ZN40_INTERNAL_2e885531_4_k_cu_6370208f_171084cuda3std3__48in_placeE - _ZN40_INTERNAL_2e885531_4_k_cu_6370208f_171084cuda3std3__45__cpo6cbeginE)
_ZN40_INTERNAL_2e885531_4_k_cu_6370208f_171084cuda3std3__45__cpo6cbeginE:
	.zero		1
	.type		_ZN40_INTERNAL_2e885531_4_k_cu_6370208f_171084cuda3std3__48in_placeE,@object
	.size		_ZN40_INTERNAL_2e885531_4_k_cu_6370208f_171084cuda3std3__48in_placeE,(_ZN40_INTERNAL_2e885531_4_k_cu_6370208f_171084cuda3std6ranges3__45__cpo9iter_moveE - _ZN40_INTERNAL_2e885531_4_k_cu_6370208f_171084cuda3std3__48in_placeE)
_ZN40_INTERNAL_2e885531_4_k_cu_6370208f_171084cuda3std3__48in_placeE:
	.zero		1
	.type		_ZN40_INTERNAL_2e885531_4_k_cu_6370208f_171084cuda3std6ranges3__45__cpo9iter_moveE,@object
	.size		_ZN40_INTERNAL_2e885531_4_k_cu_6370208f_171084cuda3std6ranges3__45__cpo9iter_moveE,(_ZN40_INTERNAL_2e885531_4_k_cu_6370208f_171084cuda3std3__45__cpo5beginE - _ZN40_INTERNAL_2e885531_4_k_cu_6370208f_171084cuda3std6ranges3__45__cpo9iter_moveE)
_ZN40_INTERNAL_2e885531_4_k_cu_6370208f_171084cuda3std6ranges3__45__cpo9iter_moveE:
	.zero		1
	.type		_ZN40_INTERNAL_2e885531_4_k_cu_6370208f_171084cuda3std3__45__cpo5beginE,@object
	.size		_ZN40_INTERNAL_2e885531_4_k_cu_6370208f_171084cuda3std3__45__cpo5beginE,(_ZN40_INTERNAL_2e885531_4_k_cu_6370208f_171084cuda3std3__442_GLOBAL__N__2e885531_4_k_cu_6370208f_171086ignoreE - _ZN40_INTERNAL_2e885531_4_k_cu_6370208f_171084cuda3std3__45__cpo5beginE)
_ZN40_INTERNAL_2e885531_4_k_cu_6370208f_171084cuda3std3__45__cpo5beginE:
	.zero		1
	.type		_ZN40_INTERNAL_2e885531_4_k_cu_6370208f_171084cuda3std3__442_GLOBAL__N__2e885531_4_k_cu_6370208f_171086ignoreE,@object
	.size		_ZN40_INTERNAL_2e885531_4_k_cu_6370208f_171084cuda3std3__442_GLOBAL__N__2e885531_4_k_cu_6370208f_171086ignoreE,(_ZN40_INTERNAL_2e885531_4_k_cu_6370208f_171084cute7productE - _ZN40_INTERNAL_2e885531_4_k_cu_6370208f_171084cuda3std3__442_GLOBAL__N__2e885531_4_k_cu_6370208f_171086ignoreE)
_ZN40_INTERNAL_2e885531_4_k_cu_6370208f_171084cuda3std3__442_GLOBAL__N__2e885531_4_k_cu_6370208f_171086ignoreE:
	.zero		1
	.type		_ZN40_INTERNAL_2e885531_4_k_cu_6370208f_171084cute7productE,@object
	.size		_ZN40_INTERNAL_2e885531_4_k_cu_6370208f_171084cute7productE,(_ZN40_INTERNAL_2e885531_4_k_cu_6370208f_171084cuda3std3__45__cpo3endE - _ZN40_INTERNAL_2e885531_4_k_cu_6370208f_171084cute7productE)
_ZN40_INTERNAL_2e885531_4_k_cu_6370208f_171084cute7productE:
	.zero		1
	.type		_ZN40_INTERNAL_2e885531_4_k_cu_6370208f_171084cuda3std3__45__cpo3endE,@object
	.size		_ZN40_INTERNAL_2e885531_4_k_cu_6370208f_171084cuda3std3__45__cpo3endE,(_ZN40_INTERNAL_2e885531_4_k_cu_6370208f_171084cuda3std3__419piecewise_constructE - _ZN40_INTERNAL_2e885531_4_k_cu_6370208f_171084cuda3std3__45__cpo3endE)
_ZN40_INTERNAL_2e885531_4_k_cu_6370208f_171084cuda3std3__45__cpo3endE:
	.zero		1
	.type		_ZN40_INTERNAL_2e885531_4_k_cu_6370208f_171084cuda3std3__419piecewise_constructE,@object
	.size		_ZN40_INTERNAL_2e885531_4_k_cu_6370208f_171084cuda3std3__419piecewise_constructE,(_ZN40_INTERNAL_2e885531_4_k_cu_6370208f_171084cuda3std3__45__cpo4cendE - _ZN40_INTERNAL_2e885531_4_k_cu_6370208f_171084cuda3std3__419piecewise_constructE)
_ZN40_INTERNAL_2e885531_4_k_cu_6370208f_171084cuda3std3__419piecewise_constructE:
	.zero		1
	.type		_ZN40_INTERNAL_2e885531_4_k_cu_6370208f_171084cuda3std3__45__cpo4cendE,@object
	.size		_ZN40_INTERNAL_2e885531_4_k_cu_6370208f_171084cuda3std3__45__cpo4cendE,(_ZN40_INTERNAL_2e885531_4_k_cu_6370208f_171084cuda3std6ranges3__45__cpo4swapE - _ZN40_INTERNAL_2e885531_4_k_cu_6370208f_171084cuda3std3__45__cpo4cendE)
_ZN40_INTERNAL_2e885531_4_k_cu_6370208f_171084cuda3std3__45__cpo4cendE:
	.zero		1
	.type		_ZN40_INTERNAL_2e885531_4_k_cu_6370208f_171084cuda3std6ranges3__45__cpo4swapE,@object
	.size		_ZN40_INTERNAL_2e885531_4_k_cu_6370208f_171084cuda3std6ranges3__45__cpo4swapE,(.L_8 - _ZN40_INTERNAL_2e885531_4_k_cu_6370208f_171084cuda3std6ranges3__45__cpo4swapE)
_ZN40_INTERNAL_2e885531_4_k_cu_6370208f_171084cuda3std6ranges3__45__cpo4swapE:
	.zero		1
.L_8:


//--------------------- .nv.constant0._ZN7cutlass13device_kernelINS_4gemm6kernel13GemmUniversalIN4cute5tupleIJiiiiEEENS1_10collective13CollectiveMmaINS1_34MainloopSm90TmaGmmaWarpSpecializedILi37ENS5_IJNS4_1CILi2EEESB_NSA_ILi1EEEEEENS1_35KernelTmaWarpSpecializedCooperativeEEENS5_IJNSA_ILi128EEENSA_ILi64EEENSA_ILi32EEEEEEaNS5_IJlSC_lEEEaSK_NS4_8TiledMMAINS4_8MMA_AtomIJNS4_4SM904GMMA26MMA_64x64x32_S32S8S8_SS_TNEEEENS4_6LayoutINS5_IJSB_SC_SC_EEENS5_IJSC_NSA_ILi0EEEST_EEEEENS5_IJNS4_10UnderscoreESW_SW_EEEEENS4_23SM90_TMA_LOAD_MULTICASTENS4_14ComposedLayoutINS4_7SwizzleILi1ELi4ELi3EEENS4_18smem_ptr_flag_bitsILi8EEENSR_INS5_IJNSA_ILi8EEESI_EEENS5_IJSI_SC_EEEEEEEvNS4_8identityESZ_S19_vS1A_EENS_8epilogue10collective6detail29Sm90TmaWarpSpecializedAdapterINS1D_15DefaultEpilogueIaSK_SK_NS1C_6thread17LinearCombinationIaLi1EiiLNS1H_9ScaleType4KindE0ELNS_15FloatRoundStyleE2EaEENS1_15EpilogueDefaultEEEEEvvEEEEvNT_6ParamsE --------------------------
	.section	.nv.constant0._ZN7cutlass13device_kernelINS_4gemm6kernel13GemmUniversalIN4cute5tupleIJiiiiEEENS1_10collective13CollectiveMmaINS1_34MainloopSm90TmaGmmaWarpSpecializedILi37ENS5_IJNS4_1CILi2EEESB_NSA_ILi1EEEEEENS1_35KernelTmaWarpSpecializedCooperativeEEENS5_IJNSA_ILi128EEENSA_ILi64EEENSA_ILi32EEEEEEaNS5_IJlSC_lEEEaSK_NS4_8TiledMMAINS4_8MMA_AtomIJNS4_4SM904GMMA26MMA_64x64x32_S32S8S8_SS_TNEEEENS4_6LayoutINS5_IJSB_SC_SC_EEENS5_IJSC_NSA_ILi0EEEST_EEEEENS5_IJNS4_10UnderscoreESW_SW_EEEEENS4_23SM90_TMA_LOAD_MULTICASTENS4_14ComposedLayoutINS4_7SwizzleILi1ELi4ELi3EEENS4_18smem_ptr_flag_bitsILi8EEENSR_INS5_IJNSA_ILi8EEESI_EEENS5_IJSI_SC_EEEEEEEvNS4_8identityESZ_S19_vS1A_EENS_8epilogue10collective6detail29Sm90TmaWarpSpecializedAdapterINS1D_15DefaultEpilogueIaSK_SK_NS1C_6thread17LinearCombinationIaLi1EiiLNS1H_9ScaleType4KindE0ELNS_15FloatRoundStyleE2EaEENS1_15EpilogueDefaultEEEEEvvEEEEvNT_6ParamsE,"a",@progbits
	.sectionflags	@""
	.align	4
.nv.constant0._ZN7cutlass13device_kernelINS_4gemm6kernel13GemmUniversalIN4cute5tupleIJiiiiEEENS1_10collective13CollectiveMmaINS1_34MainloopSm90TmaGmmaWarpSpecializedILi37ENS5_IJNS4_1CILi2EEESB_NSA_ILi1EEEEEENS1_35KernelTmaWarpSpecializedCooperativeEEENS5_IJNSA_ILi128EEENSA_ILi64EEENSA_ILi32EEEEEEaNS5_IJlSC_lEEEaSK_NS4_8TiledMMAINS4_8MMA_AtomIJNS4_4SM904GMMA26MMA_64x64x32_S32S8S8_SS_TNEEEENS4_6LayoutINS5_IJSB_SC_SC_EEENS5_IJSC_NSA_ILi0EEEST_EEEEENS5_IJNS4_10UnderscoreESW_SW_EEEEENS4_23SM90_TMA_LOAD_MULTICASTENS4_14ComposedLayoutINS4_7SwizzleILi1ELi4ELi3EEENS4_18smem_ptr_flag_bitsILi8EEENSR_INS5_IJNSA_ILi8EEESI_EEENS5_IJSI_SC_EEEEEEEvNS4_8identityESZ_S19_vS1A_EENS_8epilogue10collective6detail29Sm90TmaWarpSpecializedAdapterINS1D_15DefaultEpilogueIaSK_SK_NS1C_6thread17LinearCombinationIaLi1EiiLNS1H_9ScaleType4KindE0ELNS_15FloatRoundStyleE2EaEENS1_15EpilogueDefaultEEEEEvvEEEEvNT_6ParamsE:
	.zero		1664


//--------------------- SYMBOLS --------------------------

	.type		.nv.reservedSmem.offset0,@object
	.size		.nv.reservedSmem.offset0,0x4
	.type		__assertfail,@function
